//
// Generated by NVIDIA NVVM Compiler
//
// Compiler Build ID: CL-36424714
// Cuda compilation tools, release 13.0, V13.0.88
// Based on NVVM 20.0.0
//

.version 9.0
.target sm_100
.address_size 64

	// .globl	_Z4cal1iPii
// _ZZ4cal1iPiiE10sharedDist has been demoted
// _ZZ4cal2iPiiE12sharedCenter has been demoted
// _ZZ4cal2iPiiE9sharedCol has been demoted
// _ZZ4cal2iPiiE9sharedRow has been demoted
// _ZZ4cal3iPiiiE9sharedCol has been demoted
// _ZZ4cal3iPiiiE9sharedRow has been demoted

.visible .entry _Z4cal1iPii(
	.param .u32 _Z4cal1iPii_param_0,
	.param .u64 .ptr .align 1 _Z4cal1iPii_param_1,
	.param .u32 _Z4cal1iPii_param_2
)
{
	.reg .pred 	%p<257>;
	.reg .b32 	%r<1311>;
	.reg .b64 	%rd<7>;
	// demoted variable
	.shared .align 4 .b8 _ZZ4cal1iPiiE10sharedDist[16384];
	ld.param.u32 	%r647, [_Z4cal1iPii_param_0];
	ld.param.u64 	%rd3, [_Z4cal1iPii_param_1];
	ld.param.u32 	%r648, [_Z4cal1iPii_param_2];
	cvta.to.global.u64 	%rd4, %rd3;
	mov.u32 	%r649, %tid.x;
	mov.u32 	%r650, %tid.y;
	shl.b32 	%r651, %r647, 6;
	add.s32 	%r652, %r651, %r649;
	add.s32 	%r653, %r651, %r650;
	mad.lo.s32 	%r654, %r653, %r648, %r652;
	mul.wide.s32 	%rd5, %r654, 4;
	add.s64 	%rd1, %rd4, %rd5;
	ld.global.u32 	%r655, [%rd1];
	shl.b32 	%r656, %r650, 6;
	add.s32 	%r657, %r656, %r649;
	shl.b32 	%r658, %r657, 2;
	mov.u32 	%r659, _ZZ4cal1iPiiE10sharedDist;
	add.s32 	%r1, %r659, %r658;
	st.shared.u32 	[%r1], %r655;
	shl.b32 	%r660, %r648, 5;
	add.s32 	%r661, %r654, %r660;
	mul.wide.s32 	%rd6, %r661, 4;
	add.s64 	%rd2, %rd4, %rd6;
	ld.global.u32 	%r662, [%rd2];
	add.s32 	%r2, %r1, 8192;
	st.shared.u32 	[%r1+8192], %r662;
	ld.global.u32 	%r663, [%rd1+128];
	add.s32 	%r3, %r1, 128;
	st.shared.u32 	[%r1+128], %r663;
	ld.global.u32 	%r664, [%rd2+128];
	add.s32 	%r4, %r1, 8320;
	st.shared.u32 	[%r1+8320], %r664;
	bar.sync 	0;
	shl.b32 	%r665, %r650, 8;
	add.s32 	%r5, %r659, %r665;
	ld.shared.u32 	%r666, [%r5];
	shl.b32 	%r667, %r649, 2;
	add.s32 	%r6, %r659, %r667;
	ld.shared.u32 	%r1183, [%r6];
	add.s32 	%r8, %r1183, %r666;
	ld.shared.u32 	%r668, [%r1];
	setp.ge.s32 	%p1, %r8, %r668;
	@%p1 bra 	$L__BB0_2;
	st.shared.u32 	[%r1], %r8;
	ld.shared.u32 	%r1183, [%r6];
$L__BB0_2:
	ld.shared.u32 	%r669, [%r5+8192];
	add.s32 	%r11, %r1183, %r669;
	ld.shared.u32 	%r670, [%r2];
	setp.ge.s32 	%p2, %r11, %r670;
	@%p2 bra 	$L__BB0_4;
	st.shared.u32 	[%r2], %r11;
$L__BB0_4:
	ld.shared.u32 	%r671, [%r5];
	ld.shared.u32 	%r1184, [%r6+128];
	add.s32 	%r13, %r1184, %r671;
	ld.shared.u32 	%r672, [%r3];
	setp.ge.s32 	%p3, %r13, %r672;
	@%p3 bra 	$L__BB0_6;
	st.shared.u32 	[%r3], %r13;
	ld.shared.u32 	%r1184, [%r6+128];
$L__BB0_6:
	ld.shared.u32 	%r673, [%r5+8192];
	add.s32 	%r16, %r1184, %r673;
	ld.shared.u32 	%r674, [%r4];
	setp.ge.s32 	%p4, %r16, %r674;
	@%p4 bra 	$L__BB0_8;
	st.shared.u32 	[%r4], %r16;
$L__BB0_8:
	bar.sync 	0;
	ld.shared.u32 	%r675, [%r5+4];
	ld.shared.u32 	%r1185, [%r6+256];
	add.s32 	%r18, %r1185, %r675;
	ld.shared.u32 	%r676, [%r1];
	setp.ge.s32 	%p5, %r18, %r676;
	@%p5 bra 	$L__BB0_10;
	st.shared.u32 	[%r1], %r18;
	ld.shared.u32 	%r1185, [%r6+256];
$L__BB0_10:
	ld.shared.u32 	%r677, [%r5+8196];
	add.s32 	%r21, %r1185, %r677;
	ld.shared.u32 	%r678, [%r2];
	setp.ge.s32 	%p6, %r21, %r678;
	@%p6 bra 	$L__BB0_12;
	st.shared.u32 	[%r2], %r21;
$L__BB0_12:
	ld.shared.u32 	%r679, [%r5+4];
	ld.shared.u32 	%r1186, [%r6+384];
	add.s32 	%r23, %r1186, %r679;
	ld.shared.u32 	%r680, [%r3];
	setp.ge.s32 	%p7, %r23, %r680;
	@%p7 bra 	$L__BB0_14;
	st.shared.u32 	[%r3], %r23;
	ld.shared.u32 	%r1186, [%r6+384];
$L__BB0_14:
	ld.shared.u32 	%r681, [%r5+8196];
	add.s32 	%r26, %r1186, %r681;
	ld.shared.u32 	%r682, [%r4];
	setp.ge.s32 	%p8, %r26, %r682;
	@%p8 bra 	$L__BB0_16;
	st.shared.u32 	[%r4], %r26;
$L__BB0_16:
	bar.sync 	0;
	ld.shared.u32 	%r683, [%r5+8];
	ld.shared.u32 	%r1187, [%r6+512];
	add.s32 	%r28, %r1187, %r683;
	ld.shared.u32 	%r684, [%r1];
	setp.ge.s32 	%p9, %r28, %r684;
	@%p9 bra 	$L__BB0_18;
	st.shared.u32 	[%r1], %r28;
	ld.shared.u32 	%r1187, [%r6+512];
$L__BB0_18:
	ld.shared.u32 	%r685, [%r5+8200];
	add.s32 	%r31, %r1187, %r685;
	ld.shared.u32 	%r686, [%r2];
	setp.ge.s32 	%p10, %r31, %r686;
	@%p10 bra 	$L__BB0_20;
	st.shared.u32 	[%r2], %r31;
$L__BB0_20:
	ld.shared.u32 	%r687, [%r5+8];
	ld.shared.u32 	%r1188, [%r6+640];
	add.s32 	%r33, %r1188, %r687;
	ld.shared.u32 	%r688, [%r3];
	setp.ge.s32 	%p11, %r33, %r688;
	@%p11 bra 	$L__BB0_22;
	st.shared.u32 	[%r3], %r33;
	ld.shared.u32 	%r1188, [%r6+640];
$L__BB0_22:
	ld.shared.u32 	%r689, [%r5+8200];
	add.s32 	%r36, %r1188, %r689;
	ld.shared.u32 	%r690, [%r4];
	setp.ge.s32 	%p12, %r36, %r690;
	@%p12 bra 	$L__BB0_24;
	st.shared.u32 	[%r4], %r36;
$L__BB0_24:
	bar.sync 	0;
	ld.shared.u32 	%r691, [%r5+12];
	ld.shared.u32 	%r1189, [%r6+768];
	add.s32 	%r38, %r1189, %r691;
	ld.shared.u32 	%r692, [%r1];
	setp.ge.s32 	%p13, %r38, %r692;
	@%p13 bra 	$L__BB0_26;
	st.shared.u32 	[%r1], %r38;
	ld.shared.u32 	%r1189, [%r6+768];
$L__BB0_26:
	ld.shared.u32 	%r693, [%r5+8204];
	add.s32 	%r41, %r1189, %r693;
	ld.shared.u32 	%r694, [%r2];
	setp.ge.s32 	%p14, %r41, %r694;
	@%p14 bra 	$L__BB0_28;
	st.shared.u32 	[%r2], %r41;
$L__BB0_28:
	ld.shared.u32 	%r695, [%r5+12];
	ld.shared.u32 	%r1190, [%r6+896];
	add.s32 	%r43, %r1190, %r695;
	ld.shared.u32 	%r696, [%r3];
	setp.ge.s32 	%p15, %r43, %r696;
	@%p15 bra 	$L__BB0_30;
	st.shared.u32 	[%r3], %r43;
	ld.shared.u32 	%r1190, [%r6+896];
$L__BB0_30:
	ld.shared.u32 	%r697, [%r5+8204];
	add.s32 	%r46, %r1190, %r697;
	ld.shared.u32 	%r698, [%r4];
	setp.ge.s32 	%p16, %r46, %r698;
	@%p16 bra 	$L__BB0_32;
	st.shared.u32 	[%r4], %r46;
$L__BB0_32:
	bar.sync 	0;
	ld.shared.u32 	%r699, [%r5+16];
	ld.shared.u32 	%r1191, [%r6+1024];
	add.s32 	%r48, %r1191, %r699;
	ld.shared.u32 	%r700, [%r1];
	setp.ge.s32 	%p17, %r48, %r700;
	@%p17 bra 	$L__BB0_34;
	st.shared.u32 	[%r1], %r48;
	ld.shared.u32 	%r1191, [%r6+1024];
$L__BB0_34:
	ld.shared.u32 	%r701, [%r5+8208];
	add.s32 	%r51, %r1191, %r701;
	ld.shared.u32 	%r702, [%r2];
	setp.ge.s32 	%p18, %r51, %r702;
	@%p18 bra 	$L__BB0_36;
	st.shared.u32 	[%r2], %r51;
$L__BB0_36:
	ld.shared.u32 	%r703, [%r5+16];
	ld.shared.u32 	%r1192, [%r6+1152];
	add.s32 	%r53, %r1192, %r703;
	ld.shared.u32 	%r704, [%r3];
	setp.ge.s32 	%p19, %r53, %r704;
	@%p19 bra 	$L__BB0_38;
	st.shared.u32 	[%r3], %r53;
	ld.shared.u32 	%r1192, [%r6+1152];
$L__BB0_38:
	ld.shared.u32 	%r705, [%r5+8208];
	add.s32 	%r56, %r1192, %r705;
	ld.shared.u32 	%r706, [%r4];
	setp.ge.s32 	%p20, %r56, %r706;
	@%p20 bra 	$L__BB0_40;
	st.shared.u32 	[%r4], %r56;
$L__BB0_40:
	bar.sync 	0;
	ld.shared.u32 	%r707, [%r5+20];
	ld.shared.u32 	%r1193, [%r6+1280];
	add.s32 	%r58, %r1193, %r707;
	ld.shared.u32 	%r708, [%r1];
	setp.ge.s32 	%p21, %r58, %r708;
	@%p21 bra 	$L__BB0_42;
	st.shared.u32 	[%r1], %r58;
	ld.shared.u32 	%r1193, [%r6+1280];
$L__BB0_42:
	ld.shared.u32 	%r709, [%r5+8212];
	add.s32 	%r61, %r1193, %r709;
	ld.shared.u32 	%r710, [%r2];
	setp.ge.s32 	%p22, %r61, %r710;
	@%p22 bra 	$L__BB0_44;
	st.shared.u32 	[%r2], %r61;
$L__BB0_44:
	ld.shared.u32 	%r711, [%r5+20];
	ld.shared.u32 	%r1194, [%r6+1408];
	add.s32 	%r63, %r1194, %r711;
	ld.shared.u32 	%r712, [%r3];
	setp.ge.s32 	%p23, %r63, %r712;
	@%p23 bra 	$L__BB0_46;
	st.shared.u32 	[%r3], %r63;
	ld.shared.u32 	%r1194, [%r6+1408];
$L__BB0_46:
	ld.shared.u32 	%r713, [%r5+8212];
	add.s32 	%r66, %r1194, %r713;
	ld.shared.u32 	%r714, [%r4];
	setp.ge.s32 	%p24, %r66, %r714;
	@%p24 bra 	$L__BB0_48;
	st.shared.u32 	[%r4], %r66;
$L__BB0_48:
	bar.sync 	0;
	ld.shared.u32 	%r715, [%r5+24];
	ld.shared.u32 	%r1195, [%r6+1536];
	add.s32 	%r68, %r1195, %r715;
	ld.shared.u32 	%r716, [%r1];
	setp.ge.s32 	%p25, %r68, %r716;
	@%p25 bra 	$L__BB0_50;
	st.shared.u32 	[%r1], %r68;
	ld.shared.u32 	%r1195, [%r6+1536];
$L__BB0_50:
	ld.shared.u32 	%r717, [%r5+8216];
	add.s32 	%r71, %r1195, %r717;
	ld.shared.u32 	%r718, [%r2];
	setp.ge.s32 	%p26, %r71, %r718;
	@%p26 bra 	$L__BB0_52;
	st.shared.u32 	[%r2], %r71;
$L__BB0_52:
	ld.shared.u32 	%r719, [%r5+24];
	ld.shared.u32 	%r1196, [%r6+1664];
	add.s32 	%r73, %r1196, %r719;
	ld.shared.u32 	%r720, [%r3];
	setp.ge.s32 	%p27, %r73, %r720;
	@%p27 bra 	$L__BB0_54;
	st.shared.u32 	[%r3], %r73;
	ld.shared.u32 	%r1196, [%r6+1664];
$L__BB0_54:
	ld.shared.u32 	%r721, [%r5+8216];
	add.s32 	%r76, %r1196, %r721;
	ld.shared.u32 	%r722, [%r4];
	setp.ge.s32 	%p28, %r76, %r722;
	@%p28 bra 	$L__BB0_56;
	st.shared.u32 	[%r4], %r76;
$L__BB0_56:
	bar.sync 	0;
	ld.shared.u32 	%r723, [%r5+28];
	ld.shared.u32 	%r1197, [%r6+1792];
	add.s32 	%r78, %r1197, %r723;
	ld.shared.u32 	%r724, [%r1];
	setp.ge.s32 	%p29, %r78, %r724;
	@%p29 bra 	$L__BB0_58;
	st.shared.u32 	[%r1], %r78;
	ld.shared.u32 	%r1197, [%r6+1792];
$L__BB0_58:
	ld.shared.u32 	%r725, [%r5+8220];
	add.s32 	%r81, %r1197, %r725;
	ld.shared.u32 	%r726, [%r2];
	setp.ge.s32 	%p30, %r81, %r726;
	@%p30 bra 	$L__BB0_60;
	st.shared.u32 	[%r2], %r81;
$L__BB0_60:
	ld.shared.u32 	%r727, [%r5+28];
	ld.shared.u32 	%r1198, [%r6+1920];
	add.s32 	%r83, %r1198, %r727;
	ld.shared.u32 	%r728, [%r3];
	setp.ge.s32 	%p31, %r83, %r728;
	@%p31 bra 	$L__BB0_62;
	st.shared.u32 	[%r3], %r83;
	ld.shared.u32 	%r1198, [%r6+1920];
$L__BB0_62:
	ld.shared.u32 	%r729, [%r5+8220];
	add.s32 	%r86, %r1198, %r729;
	ld.shared.u32 	%r730, [%r4];
	setp.ge.s32 	%p32, %r86, %r730;
	@%p32 bra 	$L__BB0_64;
	st.shared.u32 	[%r4], %r86;
$L__BB0_64:
	bar.sync 	0;
	ld.shared.u32 	%r731, [%r5+32];
	ld.shared.u32 	%r1199, [%r6+2048];
	add.s32 	%r88, %r1199, %r731;
	ld.shared.u32 	%r732, [%r1];
	setp.ge.s32 	%p33, %r88, %r732;
	@%p33 bra 	$L__BB0_66;
	st.shared.u32 	[%r1], %r88;
	ld.shared.u32 	%r1199, [%r6+2048];
$L__BB0_66:
	ld.shared.u32 	%r733, [%r5+8224];
	add.s32 	%r91, %r1199, %r733;
	ld.shared.u32 	%r734, [%r2];
	setp.ge.s32 	%p34, %r91, %r734;
	@%p34 bra 	$L__BB0_68;
	st.shared.u32 	[%r2], %r91;
$L__BB0_68:
	ld.shared.u32 	%r735, [%r5+32];
	ld.shared.u32 	%r1200, [%r6+2176];
	add.s32 	%r93, %r1200, %r735;
	ld.shared.u32 	%r736, [%r3];
	setp.ge.s32 	%p35, %r93, %r736;
	@%p35 bra 	$L__BB0_70;
	st.shared.u32 	[%r3], %r93;
	ld.shared.u32 	%r1200, [%r6+2176];
$L__BB0_70:
	ld.shared.u32 	%r737, [%r5+8224];
	add.s32 	%r96, %r1200, %r737;
	ld.shared.u32 	%r738, [%r4];
	setp.ge.s32 	%p36, %r96, %r738;
	@%p36 bra 	$L__BB0_72;
	st.shared.u32 	[%r4], %r96;
$L__BB0_72:
	bar.sync 	0;
	ld.shared.u32 	%r739, [%r5+36];
	ld.shared.u32 	%r1201, [%r6+2304];
	add.s32 	%r98, %r1201, %r739;
	ld.shared.u32 	%r740, [%r1];
	setp.ge.s32 	%p37, %r98, %r740;
	@%p37 bra 	$L__BB0_74;
	st.shared.u32 	[%r1], %r98;
	ld.shared.u32 	%r1201, [%r6+2304];
$L__BB0_74:
	ld.shared.u32 	%r741, [%r5+8228];
	add.s32 	%r101, %r1201, %r741;
	ld.shared.u32 	%r742, [%r2];
	setp.ge.s32 	%p38, %r101, %r742;
	@%p38 bra 	$L__BB0_76;
	st.shared.u32 	[%r2], %r101;
$L__BB0_76:
	ld.shared.u32 	%r743, [%r5+36];
	ld.shared.u32 	%r1202, [%r6+2432];
	add.s32 	%r103, %r1202, %r743;
	ld.shared.u32 	%r744, [%r3];
	setp.ge.s32 	%p39, %r103, %r744;
	@%p39 bra 	$L__BB0_78;
	st.shared.u32 	[%r3], %r103;
	ld.shared.u32 	%r1202, [%r6+2432];
$L__BB0_78:
	ld.shared.u32 	%r745, [%r5+8228];
	add.s32 	%r106, %r1202, %r745;
	ld.shared.u32 	%r746, [%r4];
	setp.ge.s32 	%p40, %r106, %r746;
	@%p40 bra 	$L__BB0_80;
	st.shared.u32 	[%r4], %r106;
$L__BB0_80:
	bar.sync 	0;
	ld.shared.u32 	%r747, [%r5+40];
	ld.shared.u32 	%r1203, [%r6+2560];
	add.s32 	%r108, %r1203, %r747;
	ld.shared.u32 	%r748, [%r1];
	setp.ge.s32 	%p41, %r108, %r748;
	@%p41 bra 	$L__BB0_82;
	st.shared.u32 	[%r1], %r108;
	ld.shared.u32 	%r1203, [%r6+2560];
$L__BB0_82:
	ld.shared.u32 	%r749, [%r5+8232];
	add.s32 	%r111, %r1203, %r749;
	ld.shared.u32 	%r750, [%r2];
	setp.ge.s32 	%p42, %r111, %r750;
	@%p42 bra 	$L__BB0_84;
	st.shared.u32 	[%r2], %r111;
$L__BB0_84:
	ld.shared.u32 	%r751, [%r5+40];
	ld.shared.u32 	%r1204, [%r6+2688];
	add.s32 	%r113, %r1204, %r751;
	ld.shared.u32 	%r752, [%r3];
	setp.ge.s32 	%p43, %r113, %r752;
	@%p43 bra 	$L__BB0_86;
	st.shared.u32 	[%r3], %r113;
	ld.shared.u32 	%r1204, [%r6+2688];
$L__BB0_86:
	ld.shared.u32 	%r753, [%r5+8232];
	add.s32 	%r116, %r1204, %r753;
	ld.shared.u32 	%r754, [%r4];
	setp.ge.s32 	%p44, %r116, %r754;
	@%p44 bra 	$L__BB0_88;
	st.shared.u32 	[%r4], %r116;
$L__BB0_88:
	bar.sync 	0;
	ld.shared.u32 	%r755, [%r5+44];
	ld.shared.u32 	%r1205, [%r6+2816];
	add.s32 	%r118, %r1205, %r755;
	ld.shared.u32 	%r756, [%r1];
	setp.ge.s32 	%p45, %r118, %r756;
	@%p45 bra 	$L__BB0_90;
	st.shared.u32 	[%r1], %r118;
	ld.shared.u32 	%r1205, [%r6+2816];
$L__BB0_90:
	ld.shared.u32 	%r757, [%r5+8236];
	add.s32 	%r121, %r1205, %r757;
	ld.shared.u32 	%r758, [%r2];
	setp.ge.s32 	%p46, %r121, %r758;
	@%p46 bra 	$L__BB0_92;
	st.shared.u32 	[%r2], %r121;
$L__BB0_92:
	ld.shared.u32 	%r759, [%r5+44];
	ld.shared.u32 	%r1206, [%r6+2944];
	add.s32 	%r123, %r1206, %r759;
	ld.shared.u32 	%r760, [%r3];
	setp.ge.s32 	%p47, %r123, %r760;
	@%p47 bra 	$L__BB0_94;
	st.shared.u32 	[%r3], %r123;
	ld.shared.u32 	%r1206, [%r6+2944];
$L__BB0_94:
	ld.shared.u32 	%r761, [%r5+8236];
	add.s32 	%r126, %r1206, %r761;
	ld.shared.u32 	%r762, [%r4];
	setp.ge.s32 	%p48, %r126, %r762;
	@%p48 bra 	$L__BB0_96;
	st.shared.u32 	[%r4], %r126;
$L__BB0_96:
	bar.sync 	0;
	ld.shared.u32 	%r763, [%r5+48];
	ld.shared.u32 	%r1207, [%r6+3072];
	add.s32 	%r128, %r1207, %r763;
	ld.shared.u32 	%r764, [%r1];
	setp.ge.s32 	%p49, %r128, %r764;
	@%p49 bra 	$L__BB0_98;
	st.shared.u32 	[%r1], %r128;
	ld.shared.u32 	%r1207, [%r6+3072];
$L__BB0_98:
	ld.shared.u32 	%r765, [%r5+8240];
	add.s32 	%r131, %r1207, %r765;
	ld.shared.u32 	%r766, [%r2];
	setp.ge.s32 	%p50, %r131, %r766;
	@%p50 bra 	$L__BB0_100;
	st.shared.u32 	[%r2], %r131;
$L__BB0_100:
	ld.shared.u32 	%r767, [%r5+48];
	ld.shared.u32 	%r1208, [%r6+3200];
	add.s32 	%r133, %r1208, %r767;
	ld.shared.u32 	%r768, [%r3];
	setp.ge.s32 	%p51, %r133, %r768;
	@%p51 bra 	$L__BB0_102;
	st.shared.u32 	[%r3], %r133;
	ld.shared.u32 	%r1208, [%r6+3200];
$L__BB0_102:
	ld.shared.u32 	%r769, [%r5+8240];
	add.s32 	%r136, %r1208, %r769;
	ld.shared.u32 	%r770, [%r4];
	setp.ge.s32 	%p52, %r136, %r770;
	@%p52 bra 	$L__BB0_104;
	st.shared.u32 	[%r4], %r136;
$L__BB0_104:
	bar.sync 	0;
	ld.shared.u32 	%r771, [%r5+52];
	ld.shared.u32 	%r1209, [%r6+3328];
	add.s32 	%r138, %r1209, %r771;
	ld.shared.u32 	%r772, [%r1];
	setp.ge.s32 	%p53, %r138, %r772;
	@%p53 bra 	$L__BB0_106;
	st.shared.u32 	[%r1], %r138;
	ld.shared.u32 	%r1209, [%r6+3328];
$L__BB0_106:
	ld.shared.u32 	%r773, [%r5+8244];
	add.s32 	%r141, %r1209, %r773;
	ld.shared.u32 	%r774, [%r2];
	setp.ge.s32 	%p54, %r141, %r774;
	@%p54 bra 	$L__BB0_108;
	st.shared.u32 	[%r2], %r141;
$L__BB0_108:
	ld.shared.u32 	%r775, [%r5+52];
	ld.shared.u32 	%r1210, [%r6+3456];
	add.s32 	%r143, %r1210, %r775;
	ld.shared.u32 	%r776, [%r3];
	setp.ge.s32 	%p55, %r143, %r776;
	@%p55 bra 	$L__BB0_110;
	st.shared.u32 	[%r3], %r143;
	ld.shared.u32 	%r1210, [%r6+3456];
$L__BB0_110:
	ld.shared.u32 	%r777, [%r5+8244];
	add.s32 	%r146, %r1210, %r777;
	ld.shared.u32 	%r778, [%r4];
	setp.ge.s32 	%p56, %r146, %r778;
	@%p56 bra 	$L__BB0_112;
	st.shared.u32 	[%r4], %r146;
$L__BB0_112:
	bar.sync 	0;
	ld.shared.u32 	%r779, [%r5+56];
	ld.shared.u32 	%r1211, [%r6+3584];
	add.s32 	%r148, %r1211, %r779;
	ld.shared.u32 	%r780, [%r1];
	setp.ge.s32 	%p57, %r148, %r780;
	@%p57 bra 	$L__BB0_114;
	st.shared.u32 	[%r1], %r148;
	ld.shared.u32 	%r1211, [%r6+3584];
$L__BB0_114:
	ld.shared.u32 	%r781, [%r5+8248];
	add.s32 	%r151, %r1211, %r781;
	ld.shared.u32 	%r782, [%r2];
	setp.ge.s32 	%p58, %r151, %r782;
	@%p58 bra 	$L__BB0_116;
	st.shared.u32 	[%r2], %r151;
$L__BB0_116:
	ld.shared.u32 	%r783, [%r5+56];
	ld.shared.u32 	%r1212, [%r6+3712];
	add.s32 	%r153, %r1212, %r783;
	ld.shared.u32 	%r784, [%r3];
	setp.ge.s32 	%p59, %r153, %r784;
	@%p59 bra 	$L__BB0_118;
	st.shared.u32 	[%r3], %r153;
	ld.shared.u32 	%r1212, [%r6+3712];
$L__BB0_118:
	ld.shared.u32 	%r785, [%r5+8248];
	add.s32 	%r156, %r1212, %r785;
	ld.shared.u32 	%r786, [%r4];
	setp.ge.s32 	%p60, %r156, %r786;
	@%p60 bra 	$L__BB0_120;
	st.shared.u32 	[%r4], %r156;
$L__BB0_120:
	bar.sync 	0;
	ld.shared.u32 	%r787, [%r5+60];
	ld.shared.u32 	%r1213, [%r6+3840];
	add.s32 	%r158, %r1213, %r787;
	ld.shared.u32 	%r788, [%r1];
	setp.ge.s32 	%p61, %r158, %r788;
	@%p61 bra 	$L__BB0_122;
	st.shared.u32 	[%r1], %r158;
	ld.shared.u32 	%r1213, [%r6+3840];
$L__BB0_122:
	ld.shared.u32 	%r789, [%r5+8252];
	add.s32 	%r161, %r1213, %r789;
	ld.shared.u32 	%r790, [%r2];
	setp.ge.s32 	%p62, %r161, %r790;
	@%p62 bra 	$L__BB0_124;
	st.shared.u32 	[%r2], %r161;
$L__BB0_124:
	ld.shared.u32 	%r791, [%r5+60];
	ld.shared.u32 	%r1214, [%r6+3968];
	add.s32 	%r163, %r1214, %r791;
	ld.shared.u32 	%r792, [%r3];
	setp.ge.s32 	%p63, %r163, %r792;
	@%p63 bra 	$L__BB0_126;
	st.shared.u32 	[%r3], %r163;
	ld.shared.u32 	%r1214, [%r6+3968];
$L__BB0_126:
	ld.shared.u32 	%r793, [%r5+8252];
	add.s32 	%r166, %r1214, %r793;
	ld.shared.u32 	%r794, [%r4];
	setp.ge.s32 	%p64, %r166, %r794;
	@%p64 bra 	$L__BB0_128;
	st.shared.u32 	[%r4], %r166;
$L__BB0_128:
	bar.sync 	0;
	ld.shared.u32 	%r795, [%r5+64];
	ld.shared.u32 	%r1215, [%r6+4096];
	add.s32 	%r168, %r1215, %r795;
	ld.shared.u32 	%r796, [%r1];
	setp.ge.s32 	%p65, %r168, %r796;
	@%p65 bra 	$L__BB0_130;
	st.shared.u32 	[%r1], %r168;
	ld.shared.u32 	%r1215, [%r6+4096];
$L__BB0_130:
	ld.shared.u32 	%r797, [%r5+8256];
	add.s32 	%r171, %r1215, %r797;
	ld.shared.u32 	%r798, [%r2];
	setp.ge.s32 	%p66, %r171, %r798;
	@%p66 bra 	$L__BB0_132;
	st.shared.u32 	[%r2], %r171;
$L__BB0_132:
	ld.shared.u32 	%r799, [%r5+64];
	ld.shared.u32 	%r1216, [%r6+4224];
	add.s32 	%r173, %r1216, %r799;
	ld.shared.u32 	%r800, [%r3];
	setp.ge.s32 	%p67, %r173, %r800;
	@%p67 bra 	$L__BB0_134;
	st.shared.u32 	[%r3], %r173;
	ld.shared.u32 	%r1216, [%r6+4224];
$L__BB0_134:
	ld.shared.u32 	%r801, [%r5+8256];
	add.s32 	%r176, %r1216, %r801;
	ld.shared.u32 	%r802, [%r4];
	setp.ge.s32 	%p68, %r176, %r802;
	@%p68 bra 	$L__BB0_136;
	st.shared.u32 	[%r4], %r176;
$L__BB0_136:
	bar.sync 	0;
	ld.shared.u32 	%r803, [%r5+68];
	ld.shared.u32 	%r1217, [%r6+4352];
	add.s32 	%r178, %r1217, %r803;
	ld.shared.u32 	%r804, [%r1];
	setp.ge.s32 	%p69, %r178, %r804;
	@%p69 bra 	$L__BB0_138;
	st.shared.u32 	[%r1], %r178;
	ld.shared.u32 	%r1217, [%r6+4352];
$L__BB0_138:
	ld.shared.u32 	%r805, [%r5+8260];
	add.s32 	%r181, %r1217, %r805;
	ld.shared.u32 	%r806, [%r2];
	setp.ge.s32 	%p70, %r181, %r806;
	@%p70 bra 	$L__BB0_140;
	st.shared.u32 	[%r2], %r181;
$L__BB0_140:
	ld.shared.u32 	%r807, [%r5+68];
	ld.shared.u32 	%r1218, [%r6+4480];
	add.s32 	%r183, %r1218, %r807;
	ld.shared.u32 	%r808, [%r3];
	setp.ge.s32 	%p71, %r183, %r808;
	@%p71 bra 	$L__BB0_142;
	st.shared.u32 	[%r3], %r183;
	ld.shared.u32 	%r1218, [%r6+4480];
$L__BB0_142:
	ld.shared.u32 	%r809, [%r5+8260];
	add.s32 	%r186, %r1218, %r809;
	ld.shared.u32 	%r810, [%r4];
	setp.ge.s32 	%p72, %r186, %r810;
	@%p72 bra 	$L__BB0_144;
	st.shared.u32 	[%r4], %r186;
$L__BB0_144:
	bar.sync 	0;
	ld.shared.u32 	%r811, [%r5+72];
	ld.shared.u32 	%r1219, [%r6+4608];
	add.s32 	%r188, %r1219, %r811;
	ld.shared.u32 	%r812, [%r1];
	setp.ge.s32 	%p73, %r188, %r812;
	@%p73 bra 	$L__BB0_146;
	st.shared.u32 	[%r1], %r188;
	ld.shared.u32 	%r1219, [%r6+4608];
$L__BB0_146:
	ld.shared.u32 	%r813, [%r5+8264];
	add.s32 	%r191, %r1219, %r813;
	ld.shared.u32 	%r814, [%r2];
	setp.ge.s32 	%p74, %r191, %r814;
	@%p74 bra 	$L__BB0_148;
	st.shared.u32 	[%r2], %r191;
$L__BB0_148:
	ld.shared.u32 	%r815, [%r5+72];
	ld.shared.u32 	%r1220, [%r6+4736];
	add.s32 	%r193, %r1220, %r815;
	ld.shared.u32 	%r816, [%r3];
	setp.ge.s32 	%p75, %r193, %r816;
	@%p75 bra 	$L__BB0_150;
	st.shared.u32 	[%r3], %r193;
	ld.shared.u32 	%r1220, [%r6+4736];
$L__BB0_150:
	ld.shared.u32 	%r817, [%r5+8264];
	add.s32 	%r196, %r1220, %r817;
	ld.shared.u32 	%r818, [%r4];
	setp.ge.s32 	%p76, %r196, %r818;
	@%p76 bra 	$L__BB0_152;
	st.shared.u32 	[%r4], %r196;
$L__BB0_152:
	bar.sync 	0;
	ld.shared.u32 	%r819, [%r5+76];
	ld.shared.u32 	%r1221, [%r6+4864];
	add.s32 	%r198, %r1221, %r819;
	ld.shared.u32 	%r820, [%r1];
	setp.ge.s32 	%p77, %r198, %r820;
	@%p77 bra 	$L__BB0_154;
	st.shared.u32 	[%r1], %r198;
	ld.shared.u32 	%r1221, [%r6+4864];
$L__BB0_154:
	ld.shared.u32 	%r821, [%r5+8268];
	add.s32 	%r201, %r1221, %r821;
	ld.shared.u32 	%r822, [%r2];
	setp.ge.s32 	%p78, %r201, %r822;
	@%p78 bra 	$L__BB0_156;
	st.shared.u32 	[%r2], %r201;
$L__BB0_156:
	ld.shared.u32 	%r823, [%r5+76];
	ld.shared.u32 	%r1222, [%r6+4992];
	add.s32 	%r203, %r1222, %r823;
	ld.shared.u32 	%r824, [%r3];
	setp.ge.s32 	%p79, %r203, %r824;
	@%p79 bra 	$L__BB0_158;
	st.shared.u32 	[%r3], %r203;
	ld.shared.u32 	%r1222, [%r6+4992];
$L__BB0_158:
	ld.shared.u32 	%r825, [%r5+8268];
	add.s32 	%r206, %r1222, %r825;
	ld.shared.u32 	%r826, [%r4];
	setp.ge.s32 	%p80, %r206, %r826;
	@%p80 bra 	$L__BB0_160;
	st.shared.u32 	[%r4], %r206;
$L__BB0_160:
	bar.sync 	0;
	ld.shared.u32 	%r827, [%r5+80];
	ld.shared.u32 	%r1223, [%r6+5120];
	add.s32 	%r208, %r1223, %r827;
	ld.shared.u32 	%r828, [%r1];
	setp.ge.s32 	%p81, %r208, %r828;
	@%p81 bra 	$L__BB0_162;
	st.shared.u32 	[%r1], %r208;
	ld.shared.u32 	%r1223, [%r6+5120];
$L__BB0_162:
	ld.shared.u32 	%r829, [%r5+8272];
	add.s32 	%r211, %r1223, %r829;
	ld.shared.u32 	%r830, [%r2];
	setp.ge.s32 	%p82, %r211, %r830;
	@%p82 bra 	$L__BB0_164;
	st.shared.u32 	[%r2], %r211;
$L__BB0_164:
	ld.shared.u32 	%r831, [%r5+80];
	ld.shared.u32 	%r1224, [%r6+5248];
	add.s32 	%r213, %r1224, %r831;
	ld.shared.u32 	%r832, [%r3];
	setp.ge.s32 	%p83, %r213, %r832;
	@%p83 bra 	$L__BB0_166;
	st.shared.u32 	[%r3], %r213;
	ld.shared.u32 	%r1224, [%r6+5248];
$L__BB0_166:
	ld.shared.u32 	%r833, [%r5+8272];
	add.s32 	%r216, %r1224, %r833;
	ld.shared.u32 	%r834, [%r4];
	setp.ge.s32 	%p84, %r216, %r834;
	@%p84 bra 	$L__BB0_168;
	st.shared.u32 	[%r4], %r216;
$L__BB0_168:
	bar.sync 	0;
	ld.shared.u32 	%r835, [%r5+84];
	ld.shared.u32 	%r1225, [%r6+5376];
	add.s32 	%r218, %r1225, %r835;
	ld.shared.u32 	%r836, [%r1];
	setp.ge.s32 	%p85, %r218, %r836;
	@%p85 bra 	$L__BB0_170;
	st.shared.u32 	[%r1], %r218;
	ld.shared.u32 	%r1225, [%r6+5376];
$L__BB0_170:
	ld.shared.u32 	%r837, [%r5+8276];
	add.s32 	%r221, %r1225, %r837;
	ld.shared.u32 	%r838, [%r2];
	setp.ge.s32 	%p86, %r221, %r838;
	@%p86 bra 	$L__BB0_172;
	st.shared.u32 	[%r2], %r221;
$L__BB0_172:
	ld.shared.u32 	%r839, [%r5+84];
	ld.shared.u32 	%r1226, [%r6+5504];
	add.s32 	%r223, %r1226, %r839;
	ld.shared.u32 	%r840, [%r3];
	setp.ge.s32 	%p87, %r223, %r840;
	@%p87 bra 	$L__BB0_174;
	st.shared.u32 	[%r3], %r223;
	ld.shared.u32 	%r1226, [%r6+5504];
$L__BB0_174:
	ld.shared.u32 	%r841, [%r5+8276];
	add.s32 	%r226, %r1226, %r841;
	ld.shared.u32 	%r842, [%r4];
	setp.ge.s32 	%p88, %r226, %r842;
	@%p88 bra 	$L__BB0_176;
	st.shared.u32 	[%r4], %r226;
$L__BB0_176:
	bar.sync 	0;
	ld.shared.u32 	%r843, [%r5+88];
	ld.shared.u32 	%r1227, [%r6+5632];
	add.s32 	%r228, %r1227, %r843;
	ld.shared.u32 	%r844, [%r1];
	setp.ge.s32 	%p89, %r228, %r844;
	@%p89 bra 	$L__BB0_178;
	st.shared.u32 	[%r1], %r228;
	ld.shared.u32 	%r1227, [%r6+5632];
$L__BB0_178:
	ld.shared.u32 	%r845, [%r5+8280];
	add.s32 	%r231, %r1227, %r845;
	ld.shared.u32 	%r846, [%r2];
	setp.ge.s32 	%p90, %r231, %r846;
	@%p90 bra 	$L__BB0_180;
	st.shared.u32 	[%r2], %r231;
$L__BB0_180:
	ld.shared.u32 	%r847, [%r5+88];
	ld.shared.u32 	%r1228, [%r6+5760];
	add.s32 	%r233, %r1228, %r847;
	ld.shared.u32 	%r848, [%r3];
	setp.ge.s32 	%p91, %r233, %r848;
	@%p91 bra 	$L__BB0_182;
	st.shared.u32 	[%r3], %r233;
	ld.shared.u32 	%r1228, [%r6+5760];
$L__BB0_182:
	ld.shared.u32 	%r849, [%r5+8280];
	add.s32 	%r236, %r1228, %r849;
	ld.shared.u32 	%r850, [%r4];
	setp.ge.s32 	%p92, %r236, %r850;
	@%p92 bra 	$L__BB0_184;
	st.shared.u32 	[%r4], %r236;
$L__BB0_184:
	bar.sync 	0;
	ld.shared.u32 	%r851, [%r5+92];
	ld.shared.u32 	%r1229, [%r6+5888];
	add.s32 	%r238, %r1229, %r851;
	ld.shared.u32 	%r852, [%r1];
	setp.ge.s32 	%p93, %r238, %r852;
	@%p93 bra 	$L__BB0_186;
	st.shared.u32 	[%r1], %r238;
	ld.shared.u32 	%r1229, [%r6+5888];
$L__BB0_186:
	ld.shared.u32 	%r853, [%r5+8284];
	add.s32 	%r241, %r1229, %r853;
	ld.shared.u32 	%r854, [%r2];
	setp.ge.s32 	%p94, %r241, %r854;
	@%p94 bra 	$L__BB0_188;
	st.shared.u32 	[%r2], %r241;
$L__BB0_188:
	ld.shared.u32 	%r855, [%r5+92];
	ld.shared.u32 	%r1230, [%r6+6016];
	add.s32 	%r243, %r1230, %r855;
	ld.shared.u32 	%r856, [%r3];
	setp.ge.s32 	%p95, %r243, %r856;
	@%p95 bra 	$L__BB0_190;
	st.shared.u32 	[%r3], %r243;
	ld.shared.u32 	%r1230, [%r6+6016];
$L__BB0_190:
	ld.shared.u32 	%r857, [%r5+8284];
	add.s32 	%r246, %r1230, %r857;
	ld.shared.u32 	%r858, [%r4];
	setp.ge.s32 	%p96, %r246, %r858;
	@%p96 bra 	$L__BB0_192;
	st.shared.u32 	[%r4], %r246;
$L__BB0_192:
	bar.sync 	0;
	ld.shared.u32 	%r859, [%r5+96];
	ld.shared.u32 	%r1231, [%r6+6144];
	add.s32 	%r248, %r1231, %r859;
	ld.shared.u32 	%r860, [%r1];
	setp.ge.s32 	%p97, %r248, %r860;
	@%p97 bra 	$L__BB0_194;
	st.shared.u32 	[%r1], %r248;
	ld.shared.u32 	%r1231, [%r6+6144];
$L__BB0_194:
	ld.shared.u32 	%r861, [%r5+8288];
	add.s32 	%r251, %r1231, %r861;
	ld.shared.u32 	%r862, [%r2];
	setp.ge.s32 	%p98, %r251, %r862;
	@%p98 bra 	$L__BB0_196;
	st.shared.u32 	[%r2], %r251;
$L__BB0_196:
	ld.shared.u32 	%r863, [%r5+96];
	ld.shared.u32 	%r1232, [%r6+6272];
	add.s32 	%r253, %r1232, %r863;
	ld.shared.u32 	%r864, [%r3];
	setp.ge.s32 	%p99, %r253, %r864;
	@%p99 bra 	$L__BB0_198;
	st.shared.u32 	[%r3], %r253;
	ld.shared.u32 	%r1232, [%r6+6272];
$L__BB0_198:
	ld.shared.u32 	%r865, [%r5+8288];
	add.s32 	%r256, %r1232, %r865;
	ld.shared.u32 	%r866, [%r4];
	setp.ge.s32 	%p100, %r256, %r866;
	@%p100 bra 	$L__BB0_200;
	st.shared.u32 	[%r4], %r256;
$L__BB0_200:
	bar.sync 	0;
	ld.shared.u32 	%r867, [%r5+100];
	ld.shared.u32 	%r1233, [%r6+6400];
	add.s32 	%r258, %r1233, %r867;
	ld.shared.u32 	%r868, [%r1];
	setp.ge.s32 	%p101, %r258, %r868;
	@%p101 bra 	$L__BB0_202;
	st.shared.u32 	[%r1], %r258;
	ld.shared.u32 	%r1233, [%r6+6400];
$L__BB0_202:
	ld.shared.u32 	%r869, [%r5+8292];
	add.s32 	%r261, %r1233, %r869;
	ld.shared.u32 	%r870, [%r2];
	setp.ge.s32 	%p102, %r261, %r870;
	@%p102 bra 	$L__BB0_204;
	st.shared.u32 	[%r2], %r261;
$L__BB0_204:
	ld.shared.u32 	%r871, [%r5+100];
	ld.shared.u32 	%r1234, [%r6+6528];
	add.s32 	%r263, %r1234, %r871;
	ld.shared.u32 	%r872, [%r3];
	setp.ge.s32 	%p103, %r263, %r872;
	@%p103 bra 	$L__BB0_206;
	st.shared.u32 	[%r3], %r263;
	ld.shared.u32 	%r1234, [%r6+6528];
$L__BB0_206:
	ld.shared.u32 	%r873, [%r5+8292];
	add.s32 	%r266, %r1234, %r873;
	ld.shared.u32 	%r874, [%r4];
	setp.ge.s32 	%p104, %r266, %r874;
	@%p104 bra 	$L__BB0_208;
	st.shared.u32 	[%r4], %r266;
$L__BB0_208:
	bar.sync 	0;
	ld.shared.u32 	%r875, [%r5+104];
	ld.shared.u32 	%r1235, [%r6+6656];
	add.s32 	%r268, %r1235, %r875;
	ld.shared.u32 	%r876, [%r1];
	setp.ge.s32 	%p105, %r268, %r876;
	@%p105 bra 	$L__BB0_210;
	st.shared.u32 	[%r1], %r268;
	ld.shared.u32 	%r1235, [%r6+6656];
$L__BB0_210:
	ld.shared.u32 	%r877, [%r5+8296];
	add.s32 	%r271, %r1235, %r877;
	ld.shared.u32 	%r878, [%r2];
	setp.ge.s32 	%p106, %r271, %r878;
	@%p106 bra 	$L__BB0_212;
	st.shared.u32 	[%r2], %r271;
$L__BB0_212:
	ld.shared.u32 	%r879, [%r5+104];
	ld.shared.u32 	%r1236, [%r6+6784];
	add.s32 	%r273, %r1236, %r879;
	ld.shared.u32 	%r880, [%r3];
	setp.ge.s32 	%p107, %r273, %r880;
	@%p107 bra 	$L__BB0_214;
	st.shared.u32 	[%r3], %r273;
	ld.shared.u32 	%r1236, [%r6+6784];
$L__BB0_214:
	ld.shared.u32 	%r881, [%r5+8296];
	add.s32 	%r276, %r1236, %r881;
	ld.shared.u32 	%r882, [%r4];
	setp.ge.s32 	%p108, %r276, %r882;
	@%p108 bra 	$L__BB0_216;
	st.shared.u32 	[%r4], %r276;
$L__BB0_216:
	bar.sync 	0;
	ld.shared.u32 	%r883, [%r5+108];
	ld.shared.u32 	%r1237, [%r6+6912];
	add.s32 	%r278, %r1237, %r883;
	ld.shared.u32 	%r884, [%r1];
	setp.ge.s32 	%p109, %r278, %r884;
	@%p109 bra 	$L__BB0_218;
	st.shared.u32 	[%r1], %r278;
	ld.shared.u32 	%r1237, [%r6+6912];
$L__BB0_218:
	ld.shared.u32 	%r885, [%r5+8300];
	add.s32 	%r281, %r1237, %r885;
	ld.shared.u32 	%r886, [%r2];
	setp.ge.s32 	%p110, %r281, %r886;
	@%p110 bra 	$L__BB0_220;
	st.shared.u32 	[%r2], %r281;
$L__BB0_220:
	ld.shared.u32 	%r887, [%r5+108];
	ld.shared.u32 	%r1238, [%r6+7040];
	add.s32 	%r283, %r1238, %r887;
	ld.shared.u32 	%r888, [%r3];
	setp.ge.s32 	%p111, %r283, %r888;
	@%p111 bra 	$L__BB0_222;
	st.shared.u32 	[%r3], %r283;
	ld.shared.u32 	%r1238, [%r6+7040];
$L__BB0_222:
	ld.shared.u32 	%r889, [%r5+8300];
	add.s32 	%r286, %r1238, %r889;
	ld.shared.u32 	%r890, [%r4];
	setp.ge.s32 	%p112, %r286, %r890;
	@%p112 bra 	$L__BB0_224;
	st.shared.u32 	[%r4], %r286;
$L__BB0_224:
	bar.sync 	0;
	ld.shared.u32 	%r891, [%r5+112];
	ld.shared.u32 	%r1239, [%r6+7168];
	add.s32 	%r288, %r1239, %r891;
	ld.shared.u32 	%r892, [%r1];
	setp.ge.s32 	%p113, %r288, %r892;
	@%p113 bra 	$L__BB0_226;
	st.shared.u32 	[%r1], %r288;
	ld.shared.u32 	%r1239, [%r6+7168];
$L__BB0_226:
	ld.shared.u32 	%r893, [%r5+8304];
	add.s32 	%r291, %r1239, %r893;
	ld.shared.u32 	%r894, [%r2];
	setp.ge.s32 	%p114, %r291, %r894;
	@%p114 bra 	$L__BB0_228;
	st.shared.u32 	[%r2], %r291;
$L__BB0_228:
	ld.shared.u32 	%r895, [%r5+112];
	ld.shared.u32 	%r1240, [%r6+7296];
	add.s32 	%r293, %r1240, %r895;
	ld.shared.u32 	%r896, [%r3];
	setp.ge.s32 	%p115, %r293, %r896;
	@%p115 bra 	$L__BB0_230;
	st.shared.u32 	[%r3], %r293;
	ld.shared.u32 	%r1240, [%r6+7296];
$L__BB0_230:
	ld.shared.u32 	%r897, [%r5+8304];
	add.s32 	%r296, %r1240, %r897;
	ld.shared.u32 	%r898, [%r4];
	setp.ge.s32 	%p116, %r296, %r898;
	@%p116 bra 	$L__BB0_232;
	st.shared.u32 	[%r4], %r296;
$L__BB0_232:
	bar.sync 	0;
	ld.shared.u32 	%r899, [%r5+116];
	ld.shared.u32 	%r1241, [%r6+7424];
	add.s32 	%r298, %r1241, %r899;
	ld.shared.u32 	%r900, [%r1];
	setp.ge.s32 	%p117, %r298, %r900;
	@%p117 bra 	$L__BB0_234;
	st.shared.u32 	[%r1], %r298;
	ld.shared.u32 	%r1241, [%r6+7424];
$L__BB0_234:
	ld.shared.u32 	%r901, [%r5+8308];
	add.s32 	%r301, %r1241, %r901;
	ld.shared.u32 	%r902, [%r2];
	setp.ge.s32 	%p118, %r301, %r902;
	@%p118 bra 	$L__BB0_236;
	st.shared.u32 	[%r2], %r301;
$L__BB0_236:
	ld.shared.u32 	%r903, [%r5+116];
	ld.shared.u32 	%r1242, [%r6+7552];
	add.s32 	%r303, %r1242, %r903;
	ld.shared.u32 	%r904, [%r3];
	setp.ge.s32 	%p119, %r303, %r904;
	@%p119 bra 	$L__BB0_238;
	st.shared.u32 	[%r3], %r303;
	ld.shared.u32 	%r1242, [%r6+7552];
$L__BB0_238:
	ld.shared.u32 	%r905, [%r5+8308];
	add.s32 	%r306, %r1242, %r905;
	ld.shared.u32 	%r906, [%r4];
	setp.ge.s32 	%p120, %r306, %r906;
	@%p120 bra 	$L__BB0_240;
	st.shared.u32 	[%r4], %r306;
$L__BB0_240:
	bar.sync 	0;
	ld.shared.u32 	%r907, [%r5+120];
	ld.shared.u32 	%r1243, [%r6+7680];
	add.s32 	%r308, %r1243, %r907;
	ld.shared.u32 	%r908, [%r1];
	setp.ge.s32 	%p121, %r308, %r908;
	@%p121 bra 	$L__BB0_242;
	st.shared.u32 	[%r1], %r308;
	ld.shared.u32 	%r1243, [%r6+7680];
$L__BB0_242:
	ld.shared.u32 	%r909, [%r5+8312];
	add.s32 	%r311, %r1243, %r909;
	ld.shared.u32 	%r910, [%r2];
	setp.ge.s32 	%p122, %r311, %r910;
	@%p122 bra 	$L__BB0_244;
	st.shared.u32 	[%r2], %r311;
$L__BB0_244:
	ld.shared.u32 	%r911, [%r5+120];
	ld.shared.u32 	%r1244, [%r6+7808];
	add.s32 	%r313, %r1244, %r911;
	ld.shared.u32 	%r912, [%r3];
	setp.ge.s32 	%p123, %r313, %r912;
	@%p123 bra 	$L__BB0_246;
	st.shared.u32 	[%r3], %r313;
	ld.shared.u32 	%r1244, [%r6+7808];
$L__BB0_246:
	ld.shared.u32 	%r913, [%r5+8312];
	add.s32 	%r316, %r1244, %r913;
	ld.shared.u32 	%r914, [%r4];
	setp.ge.s32 	%p124, %r316, %r914;
	@%p124 bra 	$L__BB0_248;
	st.shared.u32 	[%r4], %r316;
$L__BB0_248:
	bar.sync 	0;
	ld.shared.u32 	%r915, [%r5+124];
	ld.shared.u32 	%r1245, [%r6+7936];
	add.s32 	%r318, %r1245, %r915;
	ld.shared.u32 	%r916, [%r1];
	setp.ge.s32 	%p125, %r318, %r916;
	@%p125 bra 	$L__BB0_250;
	st.shared.u32 	[%r1], %r318;
	ld.shared.u32 	%r1245, [%r6+7936];
$L__BB0_250:
	ld.shared.u32 	%r917, [%r5+8316];
	add.s32 	%r321, %r1245, %r917;
	ld.shared.u32 	%r918, [%r2];
	setp.ge.s32 	%p126, %r321, %r918;
	@%p126 bra 	$L__BB0_252;
	st.shared.u32 	[%r2], %r321;
$L__BB0_252:
	ld.shared.u32 	%r919, [%r5+124];
	ld.shared.u32 	%r1246, [%r6+8064];
	add.s32 	%r323, %r1246, %r919;
	ld.shared.u32 	%r920, [%r3];
	setp.ge.s32 	%p127, %r323, %r920;
	@%p127 bra 	$L__BB0_254;
	st.shared.u32 	[%r3], %r323;
	ld.shared.u32 	%r1246, [%r6+8064];
$L__BB0_254:
	ld.shared.u32 	%r921, [%r5+8316];
	add.s32 	%r326, %r1246, %r921;
	ld.shared.u32 	%r922, [%r4];
	setp.ge.s32 	%p128, %r326, %r922;
	@%p128 bra 	$L__BB0_256;
	st.shared.u32 	[%r4], %r326;
$L__BB0_256:
	bar.sync 	0;
	ld.shared.u32 	%r923, [%r5+128];
	ld.shared.u32 	%r1247, [%r6+8192];
	add.s32 	%r328, %r1247, %r923;
	ld.shared.u32 	%r924, [%r1];
	setp.ge.s32 	%p129, %r328, %r924;
	@%p129 bra 	$L__BB0_258;
	st.shared.u32 	[%r1], %r328;
	ld.shared.u32 	%r1247, [%r6+8192];
$L__BB0_258:
	ld.shared.u32 	%r925, [%r5+8320];
	add.s32 	%r331, %r1247, %r925;
	ld.shared.u32 	%r926, [%r2];
	setp.ge.s32 	%p130, %r331, %r926;
	@%p130 bra 	$L__BB0_260;
	st.shared.u32 	[%r2], %r331;
$L__BB0_260:
	ld.shared.u32 	%r927, [%r5+128];
	ld.shared.u32 	%r1248, [%r6+8320];
	add.s32 	%r333, %r1248, %r927;
	ld.shared.u32 	%r928, [%r3];
	setp.ge.s32 	%p131, %r333, %r928;
	@%p131 bra 	$L__BB0_262;
	st.shared.u32 	[%r3], %r333;
	ld.shared.u32 	%r1248, [%r6+8320];
$L__BB0_262:
	ld.shared.u32 	%r929, [%r5+8320];
	add.s32 	%r336, %r1248, %r929;
	ld.shared.u32 	%r930, [%r4];
	setp.ge.s32 	%p132, %r336, %r930;
	@%p132 bra 	$L__BB0_264;
	st.shared.u32 	[%r4], %r336;
$L__BB0_264:
	bar.sync 	0;
	ld.shared.u32 	%r931, [%r5+132];
	ld.shared.u32 	%r1249, [%r6+8448];
	add.s32 	%r338, %r1249, %r931;
	ld.shared.u32 	%r932, [%r1];
	setp.ge.s32 	%p133, %r338, %r932;
	@%p133 bra 	$L__BB0_266;
	st.shared.u32 	[%r1], %r338;
	ld.shared.u32 	%r1249, [%r6+8448];
$L__BB0_266:
	ld.shared.u32 	%r933, [%r5+8324];
	add.s32 	%r341, %r1249, %r933;
	ld.shared.u32 	%r934, [%r2];
	setp.ge.s32 	%p134, %r341, %r934;
	@%p134 bra 	$L__BB0_268;
	st.shared.u32 	[%r2], %r341;
$L__BB0_268:
	ld.shared.u32 	%r935, [%r5+132];
	ld.shared.u32 	%r1250, [%r6+8576];
	add.s32 	%r343, %r1250, %r935;
	ld.shared.u32 	%r936, [%r3];
	setp.ge.s32 	%p135, %r343, %r936;
	@%p135 bra 	$L__BB0_270;
	st.shared.u32 	[%r3], %r343;
	ld.shared.u32 	%r1250, [%r6+8576];
$L__BB0_270:
	ld.shared.u32 	%r937, [%r5+8324];
	add.s32 	%r346, %r1250, %r937;
	ld.shared.u32 	%r938, [%r4];
	setp.ge.s32 	%p136, %r346, %r938;
	@%p136 bra 	$L__BB0_272;
	st.shared.u32 	[%r4], %r346;
$L__BB0_272:
	bar.sync 	0;
	ld.shared.u32 	%r939, [%r5+136];
	ld.shared.u32 	%r1251, [%r6+8704];
	add.s32 	%r348, %r1251, %r939;
	ld.shared.u32 	%r940, [%r1];
	setp.ge.s32 	%p137, %r348, %r940;
	@%p137 bra 	$L__BB0_274;
	st.shared.u32 	[%r1], %r348;
	ld.shared.u32 	%r1251, [%r6+8704];
$L__BB0_274:
	ld.shared.u32 	%r941, [%r5+8328];
	add.s32 	%r351, %r1251, %r941;
	ld.shared.u32 	%r942, [%r2];
	setp.ge.s32 	%p138, %r351, %r942;
	@%p138 bra 	$L__BB0_276;
	st.shared.u32 	[%r2], %r351;
$L__BB0_276:
	ld.shared.u32 	%r943, [%r5+136];
	ld.shared.u32 	%r1252, [%r6+8832];
	add.s32 	%r353, %r1252, %r943;
	ld.shared.u32 	%r944, [%r3];
	setp.ge.s32 	%p139, %r353, %r944;
	@%p139 bra 	$L__BB0_278;
	st.shared.u32 	[%r3], %r353;
	ld.shared.u32 	%r1252, [%r6+8832];
$L__BB0_278:
	ld.shared.u32 	%r945, [%r5+8328];
	add.s32 	%r356, %r1252, %r945;
	ld.shared.u32 	%r946, [%r4];
	setp.ge.s32 	%p140, %r356, %r946;
	@%p140 bra 	$L__BB0_280;
	st.shared.u32 	[%r4], %r356;
$L__BB0_280:
	bar.sync 	0;
	ld.shared.u32 	%r947, [%r5+140];
	ld.shared.u32 	%r1253, [%r6+8960];
	add.s32 	%r358, %r1253, %r947;
	ld.shared.u32 	%r948, [%r1];
	setp.ge.s32 	%p141, %r358, %r948;
	@%p141 bra 	$L__BB0_282;
	st.shared.u32 	[%r1], %r358;
	ld.shared.u32 	%r1253, [%r6+8960];
$L__BB0_282:
	ld.shared.u32 	%r949, [%r5+8332];
	add.s32 	%r361, %r1253, %r949;
	ld.shared.u32 	%r950, [%r2];
	setp.ge.s32 	%p142, %r361, %r950;
	@%p142 bra 	$L__BB0_284;
	st.shared.u32 	[%r2], %r361;
$L__BB0_284:
	ld.shared.u32 	%r951, [%r5+140];
	ld.shared.u32 	%r1254, [%r6+9088];
	add.s32 	%r363, %r1254, %r951;
	ld.shared.u32 	%r952, [%r3];
	setp.ge.s32 	%p143, %r363, %r952;
	@%p143 bra 	$L__BB0_286;
	st.shared.u32 	[%r3], %r363;
	ld.shared.u32 	%r1254, [%r6+9088];
$L__BB0_286:
	ld.shared.u32 	%r953, [%r5+8332];
	add.s32 	%r366, %r1254, %r953;
	ld.shared.u32 	%r954, [%r4];
	setp.ge.s32 	%p144, %r366, %r954;
	@%p144 bra 	$L__BB0_288;
	st.shared.u32 	[%r4], %r366;
$L__BB0_288:
	bar.sync 	0;
	ld.shared.u32 	%r955, [%r5+144];
	ld.shared.u32 	%r1255, [%r6+9216];
	add.s32 	%r368, %r1255, %r955;
	ld.shared.u32 	%r956, [%r1];
	setp.ge.s32 	%p145, %r368, %r956;
	@%p145 bra 	$L__BB0_290;
	st.shared.u32 	[%r1], %r368;
	ld.shared.u32 	%r1255, [%r6+9216];
$L__BB0_290:
	ld.shared.u32 	%r957, [%r5+8336];
	add.s32 	%r371, %r1255, %r957;
	ld.shared.u32 	%r958, [%r2];
	setp.ge.s32 	%p146, %r371, %r958;
	@%p146 bra 	$L__BB0_292;
	st.shared.u32 	[%r2], %r371;
$L__BB0_292:
	ld.shared.u32 	%r959, [%r5+144];
	ld.shared.u32 	%r1256, [%r6+9344];
	add.s32 	%r373, %r1256, %r959;
	ld.shared.u32 	%r960, [%r3];
	setp.ge.s32 	%p147, %r373, %r960;
	@%p147 bra 	$L__BB0_294;
	st.shared.u32 	[%r3], %r373;
	ld.shared.u32 	%r1256, [%r6+9344];
$L__BB0_294:
	ld.shared.u32 	%r961, [%r5+8336];
	add.s32 	%r376, %r1256, %r961;
	ld.shared.u32 	%r962, [%r4];
	setp.ge.s32 	%p148, %r376, %r962;
	@%p148 bra 	$L__BB0_296;
	st.shared.u32 	[%r4], %r376;
$L__BB0_296:
	bar.sync 	0;
	ld.shared.u32 	%r963, [%r5+148];
	ld.shared.u32 	%r1257, [%r6+9472];
	add.s32 	%r378, %r1257, %r963;
	ld.shared.u32 	%r964, [%r1];
	setp.ge.s32 	%p149, %r378, %r964;
	@%p149 bra 	$L__BB0_298;
	st.shared.u32 	[%r1], %r378;
	ld.shared.u32 	%r1257, [%r6+9472];
$L__BB0_298:
	ld.shared.u32 	%r965, [%r5+8340];
	add.s32 	%r381, %r1257, %r965;
	ld.shared.u32 	%r966, [%r2];
	setp.ge.s32 	%p150, %r381, %r966;
	@%p150 bra 	$L__BB0_300;
	st.shared.u32 	[%r2], %r381;
$L__BB0_300:
	ld.shared.u32 	%r967, [%r5+148];
	ld.shared.u32 	%r1258, [%r6+9600];
	add.s32 	%r383, %r1258, %r967;
	ld.shared.u32 	%r968, [%r3];
	setp.ge.s32 	%p151, %r383, %r968;
	@%p151 bra 	$L__BB0_302;
	st.shared.u32 	[%r3], %r383;
	ld.shared.u32 	%r1258, [%r6+9600];
$L__BB0_302:
	ld.shared.u32 	%r969, [%r5+8340];
	add.s32 	%r386, %r1258, %r969;
	ld.shared.u32 	%r970, [%r4];
	setp.ge.s32 	%p152, %r386, %r970;
	@%p152 bra 	$L__BB0_304;
	st.shared.u32 	[%r4], %r386;
$L__BB0_304:
	bar.sync 	0;
	ld.shared.u32 	%r971, [%r5+152];
	ld.shared.u32 	%r1259, [%r6+9728];
	add.s32 	%r388, %r1259, %r971;
	ld.shared.u32 	%r972, [%r1];
	setp.ge.s32 	%p153, %r388, %r972;
	@%p153 bra 	$L__BB0_306;
	st.shared.u32 	[%r1], %r388;
	ld.shared.u32 	%r1259, [%r6+9728];
$L__BB0_306:
	ld.shared.u32 	%r973, [%r5+8344];
	add.s32 	%r391, %r1259, %r973;
	ld.shared.u32 	%r974, [%r2];
	setp.ge.s32 	%p154, %r391, %r974;
	@%p154 bra 	$L__BB0_308;
	st.shared.u32 	[%r2], %r391;
$L__BB0_308:
	ld.shared.u32 	%r975, [%r5+152];
	ld.shared.u32 	%r1260, [%r6+9856];
	add.s32 	%r393, %r1260, %r975;
	ld.shared.u32 	%r976, [%r3];
	setp.ge.s32 	%p155, %r393, %r976;
	@%p155 bra 	$L__BB0_310;
	st.shared.u32 	[%r3], %r393;
	ld.shared.u32 	%r1260, [%r6+9856];
$L__BB0_310:
	ld.shared.u32 	%r977, [%r5+8344];
	add.s32 	%r396, %r1260, %r977;
	ld.shared.u32 	%r978, [%r4];
	setp.ge.s32 	%p156, %r396, %r978;
	@%p156 bra 	$L__BB0_312;
	st.shared.u32 	[%r4], %r396;
$L__BB0_312:
	bar.sync 	0;
	ld.shared.u32 	%r979, [%r5+156];
	ld.shared.u32 	%r1261, [%r6+9984];
	add.s32 	%r398, %r1261, %r979;
	ld.shared.u32 	%r980, [%r1];
	setp.ge.s32 	%p157, %r398, %r980;
	@%p157 bra 	$L__BB0_314;
	st.shared.u32 	[%r1], %r398;
	ld.shared.u32 	%r1261, [%r6+9984];
$L__BB0_314:
	ld.shared.u32 	%r981, [%r5+8348];
	add.s32 	%r401, %r1261, %r981;
	ld.shared.u32 	%r982, [%r2];
	setp.ge.s32 	%p158, %r401, %r982;
	@%p158 bra 	$L__BB0_316;
	st.shared.u32 	[%r2], %r401;
$L__BB0_316:
	ld.shared.u32 	%r983, [%r5+156];
	ld.shared.u32 	%r1262, [%r6+10112];
	add.s32 	%r403, %r1262, %r983;
	ld.shared.u32 	%r984, [%r3];
	setp.ge.s32 	%p159, %r403, %r984;
	@%p159 bra 	$L__BB0_318;
	st.shared.u32 	[%r3], %r403;
	ld.shared.u32 	%r1262, [%r6+10112];
$L__BB0_318:
	ld.shared.u32 	%r985, [%r5+8348];
	add.s32 	%r406, %r1262, %r985;
	ld.shared.u32 	%r986, [%r4];
	setp.ge.s32 	%p160, %r406, %r986;
	@%p160 bra 	$L__BB0_320;
	st.shared.u32 	[%r4], %r406;
$L__BB0_320:
	bar.sync 	0;
	ld.shared.u32 	%r987, [%r5+160];
	ld.shared.u32 	%r1263, [%r6+10240];
	add.s32 	%r408, %r1263, %r987;
	ld.shared.u32 	%r988, [%r1];
	setp.ge.s32 	%p161, %r408, %r988;
	@%p161 bra 	$L__BB0_322;
	st.shared.u32 	[%r1], %r408;
	ld.shared.u32 	%r1263, [%r6+10240];
$L__BB0_322:
	ld.shared.u32 	%r989, [%r5+8352];
	add.s32 	%r411, %r1263, %r989;
	ld.shared.u32 	%r990, [%r2];
	setp.ge.s32 	%p162, %r411, %r990;
	@%p162 bra 	$L__BB0_324;
	st.shared.u32 	[%r2], %r411;
$L__BB0_324:
	ld.shared.u32 	%r991, [%r5+160];
	ld.shared.u32 	%r1264, [%r6+10368];
	add.s32 	%r413, %r1264, %r991;
	ld.shared.u32 	%r992, [%r3];
	setp.ge.s32 	%p163, %r413, %r992;
	@%p163 bra 	$L__BB0_326;
	st.shared.u32 	[%r3], %r413;
	ld.shared.u32 	%r1264, [%r6+10368];
$L__BB0_326:
	ld.shared.u32 	%r993, [%r5+8352];
	add.s32 	%r416, %r1264, %r993;
	ld.shared.u32 	%r994, [%r4];
	setp.ge.s32 	%p164, %r416, %r994;
	@%p164 bra 	$L__BB0_328;
	st.shared.u32 	[%r4], %r416;
$L__BB0_328:
	bar.sync 	0;
	ld.shared.u32 	%r995, [%r5+164];
	ld.shared.u32 	%r1265, [%r6+10496];
	add.s32 	%r418, %r1265, %r995;
	ld.shared.u32 	%r996, [%r1];
	setp.ge.s32 	%p165, %r418, %r996;
	@%p165 bra 	$L__BB0_330;
	st.shared.u32 	[%r1], %r418;
	ld.shared.u32 	%r1265, [%r6+10496];
$L__BB0_330:
	ld.shared.u32 	%r997, [%r5+8356];
	add.s32 	%r421, %r1265, %r997;
	ld.shared.u32 	%r998, [%r2];
	setp.ge.s32 	%p166, %r421, %r998;
	@%p166 bra 	$L__BB0_332;
	st.shared.u32 	[%r2], %r421;
$L__BB0_332:
	ld.shared.u32 	%r999, [%r5+164];
	ld.shared.u32 	%r1266, [%r6+10624];
	add.s32 	%r423, %r1266, %r999;
	ld.shared.u32 	%r1000, [%r3];
	setp.ge.s32 	%p167, %r423, %r1000;
	@%p167 bra 	$L__BB0_334;
	st.shared.u32 	[%r3], %r423;
	ld.shared.u32 	%r1266, [%r6+10624];
$L__BB0_334:
	ld.shared.u32 	%r1001, [%r5+8356];
	add.s32 	%r426, %r1266, %r1001;
	ld.shared.u32 	%r1002, [%r4];
	setp.ge.s32 	%p168, %r426, %r1002;
	@%p168 bra 	$L__BB0_336;
	st.shared.u32 	[%r4], %r426;
$L__BB0_336:
	bar.sync 	0;
	ld.shared.u32 	%r1003, [%r5+168];
	ld.shared.u32 	%r1267, [%r6+10752];
	add.s32 	%r428, %r1267, %r1003;
	ld.shared.u32 	%r1004, [%r1];
	setp.ge.s32 	%p169, %r428, %r1004;
	@%p169 bra 	$L__BB0_338;
	st.shared.u32 	[%r1], %r428;
	ld.shared.u32 	%r1267, [%r6+10752];
$L__BB0_338:
	ld.shared.u32 	%r1005, [%r5+8360];
	add.s32 	%r431, %r1267, %r1005;
	ld.shared.u32 	%r1006, [%r2];
	setp.ge.s32 	%p170, %r431, %r1006;
	@%p170 bra 	$L__BB0_340;
	st.shared.u32 	[%r2], %r431;
$L__BB0_340:
	ld.shared.u32 	%r1007, [%r5+168];
	ld.shared.u32 	%r1268, [%r6+10880];
	add.s32 	%r433, %r1268, %r1007;
	ld.shared.u32 	%r1008, [%r3];
	setp.ge.s32 	%p171, %r433, %r1008;
	@%p171 bra 	$L__BB0_342;
	st.shared.u32 	[%r3], %r433;
	ld.shared.u32 	%r1268, [%r6+10880];
$L__BB0_342:
	ld.shared.u32 	%r1009, [%r5+8360];
	add.s32 	%r436, %r1268, %r1009;
	ld.shared.u32 	%r1010, [%r4];
	setp.ge.s32 	%p172, %r436, %r1010;
	@%p172 bra 	$L__BB0_344;
	st.shared.u32 	[%r4], %r436;
$L__BB0_344:
	bar.sync 	0;
	ld.shared.u32 	%r1011, [%r5+172];
	ld.shared.u32 	%r1269, [%r6+11008];
	add.s32 	%r438, %r1269, %r1011;
	ld.shared.u32 	%r1012, [%r1];
	setp.ge.s32 	%p173, %r438, %r1012;
	@%p173 bra 	$L__BB0_346;
	st.shared.u32 	[%r1], %r438;
	ld.shared.u32 	%r1269, [%r6+11008];
$L__BB0_346:
	ld.shared.u32 	%r1013, [%r5+8364];
	add.s32 	%r441, %r1269, %r1013;
	ld.shared.u32 	%r1014, [%r2];
	setp.ge.s32 	%p174, %r441, %r1014;
	@%p174 bra 	$L__BB0_348;
	st.shared.u32 	[%r2], %r441;
$L__BB0_348:
	ld.shared.u32 	%r1015, [%r5+172];
	ld.shared.u32 	%r1270, [%r6+11136];
	add.s32 	%r443, %r1270, %r1015;
	ld.shared.u32 	%r1016, [%r3];
	setp.ge.s32 	%p175, %r443, %r1016;
	@%p175 bra 	$L__BB0_350;
	st.shared.u32 	[%r3], %r443;
	ld.shared.u32 	%r1270, [%r6+11136];
$L__BB0_350:
	ld.shared.u32 	%r1017, [%r5+8364];
	add.s32 	%r446, %r1270, %r1017;
	ld.shared.u32 	%r1018, [%r4];
	setp.ge.s32 	%p176, %r446, %r1018;
	@%p176 bra 	$L__BB0_352;
	st.shared.u32 	[%r4], %r446;
$L__BB0_352:
	bar.sync 	0;
	ld.shared.u32 	%r1019, [%r5+176];
	ld.shared.u32 	%r1271, [%r6+11264];
	add.s32 	%r448, %r1271, %r1019;
	ld.shared.u32 	%r1020, [%r1];
	setp.ge.s32 	%p177, %r448, %r1020;
	@%p177 bra 	$L__BB0_354;
	st.shared.u32 	[%r1], %r448;
	ld.shared.u32 	%r1271, [%r6+11264];
$L__BB0_354:
	ld.shared.u32 	%r1021, [%r5+8368];
	add.s32 	%r451, %r1271, %r1021;
	ld.shared.u32 	%r1022, [%r2];
	setp.ge.s32 	%p178, %r451, %r1022;
	@%p178 bra 	$L__BB0_356;
	st.shared.u32 	[%r2], %r451;
$L__BB0_356:
	ld.shared.u32 	%r1023, [%r5+176];
	ld.shared.u32 	%r1272, [%r6+11392];
	add.s32 	%r453, %r1272, %r1023;
	ld.shared.u32 	%r1024, [%r3];
	setp.ge.s32 	%p179, %r453, %r1024;
	@%p179 bra 	$L__BB0_358;
	st.shared.u32 	[%r3], %r453;
	ld.shared.u32 	%r1272, [%r6+11392];
$L__BB0_358:
	ld.shared.u32 	%r1025, [%r5+8368];
	add.s32 	%r456, %r1272, %r1025;
	ld.shared.u32 	%r1026, [%r4];
	setp.ge.s32 	%p180, %r456, %r1026;
	@%p180 bra 	$L__BB0_360;
	st.shared.u32 	[%r4], %r456;
$L__BB0_360:
	bar.sync 	0;
	ld.shared.u32 	%r1027, [%r5+180];
	ld.shared.u32 	%r1273, [%r6+11520];
	add.s32 	%r458, %r1273, %r1027;
	ld.shared.u32 	%r1028, [%r1];
	setp.ge.s32 	%p181, %r458, %r1028;
	@%p181 bra 	$L__BB0_362;
	st.shared.u32 	[%r1], %r458;
	ld.shared.u32 	%r1273, [%r6+11520];
$L__BB0_362:
	ld.shared.u32 	%r1029, [%r5+8372];
	add.s32 	%r461, %r1273, %r1029;
	ld.shared.u32 	%r1030, [%r2];
	setp.ge.s32 	%p182, %r461, %r1030;
	@%p182 bra 	$L__BB0_364;
	st.shared.u32 	[%r2], %r461;
$L__BB0_364:
	ld.shared.u32 	%r1031, [%r5+180];
	ld.shared.u32 	%r1274, [%r6+11648];
	add.s32 	%r463, %r1274, %r1031;
	ld.shared.u32 	%r1032, [%r3];
	setp.ge.s32 	%p183, %r463, %r1032;
	@%p183 bra 	$L__BB0_366;
	st.shared.u32 	[%r3], %r463;
	ld.shared.u32 	%r1274, [%r6+11648];
$L__BB0_366:
	ld.shared.u32 	%r1033, [%r5+8372];
	add.s32 	%r466, %r1274, %r1033;
	ld.shared.u32 	%r1034, [%r4];
	setp.ge.s32 	%p184, %r466, %r1034;
	@%p184 bra 	$L__BB0_368;
	st.shared.u32 	[%r4], %r466;
$L__BB0_368:
	bar.sync 	0;
	ld.shared.u32 	%r1035, [%r5+184];
	ld.shared.u32 	%r1275, [%r6+11776];
	add.s32 	%r468, %r1275, %r1035;
	ld.shared.u32 	%r1036, [%r1];
	setp.ge.s32 	%p185, %r468, %r1036;
	@%p185 bra 	$L__BB0_370;
	st.shared.u32 	[%r1], %r468;
	ld.shared.u32 	%r1275, [%r6+11776];
$L__BB0_370:
	ld.shared.u32 	%r1037, [%r5+8376];
	add.s32 	%r471, %r1275, %r1037;
	ld.shared.u32 	%r1038, [%r2];
	setp.ge.s32 	%p186, %r471, %r1038;
	@%p186 bra 	$L__BB0_372;
	st.shared.u32 	[%r2], %r471;
$L__BB0_372:
	ld.shared.u32 	%r1039, [%r5+184];
	ld.shared.u32 	%r1276, [%r6+11904];
	add.s32 	%r473, %r1276, %r1039;
	ld.shared.u32 	%r1040, [%r3];
	setp.ge.s32 	%p187, %r473, %r1040;
	@%p187 bra 	$L__BB0_374;
	st.shared.u32 	[%r3], %r473;
	ld.shared.u32 	%r1276, [%r6+11904];
$L__BB0_374:
	ld.shared.u32 	%r1041, [%r5+8376];
	add.s32 	%r476, %r1276, %r1041;
	ld.shared.u32 	%r1042, [%r4];
	setp.ge.s32 	%p188, %r476, %r1042;
	@%p188 bra 	$L__BB0_376;
	st.shared.u32 	[%r4], %r476;
$L__BB0_376:
	bar.sync 	0;
	ld.shared.u32 	%r1043, [%r5+188];
	ld.shared.u32 	%r1277, [%r6+12032];
	add.s32 	%r478, %r1277, %r1043;
	ld.shared.u32 	%r1044, [%r1];
	setp.ge.s32 	%p189, %r478, %r1044;
	@%p189 bra 	$L__BB0_378;
	st.shared.u32 	[%r1], %r478;
	ld.shared.u32 	%r1277, [%r6+12032];
$L__BB0_378:
	ld.shared.u32 	%r1045, [%r5+8380];
	add.s32 	%r481, %r1277, %r1045;
	ld.shared.u32 	%r1046, [%r2];
	setp.ge.s32 	%p190, %r481, %r1046;
	@%p190 bra 	$L__BB0_380;
	st.shared.u32 	[%r2], %r481;
$L__BB0_380:
	ld.shared.u32 	%r1047, [%r5+188];
	ld.shared.u32 	%r1278, [%r6+12160];
	add.s32 	%r483, %r1278, %r1047;
	ld.shared.u32 	%r1048, [%r3];
	setp.ge.s32 	%p191, %r483, %r1048;
	@%p191 bra 	$L__BB0_382;
	st.shared.u32 	[%r3], %r483;
	ld.shared.u32 	%r1278, [%r6+12160];
$L__BB0_382:
	ld.shared.u32 	%r1049, [%r5+8380];
	add.s32 	%r486, %r1278, %r1049;
	ld.shared.u32 	%r1050, [%r4];
	setp.ge.s32 	%p192, %r486, %r1050;
	@%p192 bra 	$L__BB0_384;
	st.shared.u32 	[%r4], %r486;
$L__BB0_384:
	bar.sync 	0;
	ld.shared.u32 	%r1051, [%r5+192];
	ld.shared.u32 	%r1279, [%r6+12288];
	add.s32 	%r488, %r1279, %r1051;
	ld.shared.u32 	%r1052, [%r1];
	setp.ge.s32 	%p193, %r488, %r1052;
	@%p193 bra 	$L__BB0_386;
	st.shared.u32 	[%r1], %r488;
	ld.shared.u32 	%r1279, [%r6+12288];
$L__BB0_386:
	ld.shared.u32 	%r1053, [%r5+8384];
	add.s32 	%r491, %r1279, %r1053;
	ld.shared.u32 	%r1054, [%r2];
	setp.ge.s32 	%p194, %r491, %r1054;
	@%p194 bra 	$L__BB0_388;
	st.shared.u32 	[%r2], %r491;
$L__BB0_388:
	ld.shared.u32 	%r1055, [%r5+192];
	ld.shared.u32 	%r1280, [%r6+12416];
	add.s32 	%r493, %r1280, %r1055;
	ld.shared.u32 	%r1056, [%r3];
	setp.ge.s32 	%p195, %r493, %r1056;
	@%p195 bra 	$L__BB0_390;
	st.shared.u32 	[%r3], %r493;
	ld.shared.u32 	%r1280, [%r6+12416];
$L__BB0_390:
	ld.shared.u32 	%r1057, [%r5+8384];
	add.s32 	%r496, %r1280, %r1057;
	ld.shared.u32 	%r1058, [%r4];
	setp.ge.s32 	%p196, %r496, %r1058;
	@%p196 bra 	$L__BB0_392;
	st.shared.u32 	[%r4], %r496;
$L__BB0_392:
	bar.sync 	0;
	ld.shared.u32 	%r1059, [%r5+196];
	ld.shared.u32 	%r1281, [%r6+12544];
	add.s32 	%r498, %r1281, %r1059;
	ld.shared.u32 	%r1060, [%r1];
	setp.ge.s32 	%p197, %r498, %r1060;
	@%p197 bra 	$L__BB0_394;
	st.shared.u32 	[%r1], %r498;
	ld.shared.u32 	%r1281, [%r6+12544];
$L__BB0_394:
	ld.shared.u32 	%r1061, [%r5+8388];
	add.s32 	%r501, %r1281, %r1061;
	ld.shared.u32 	%r1062, [%r2];
	setp.ge.s32 	%p198, %r501, %r1062;
	@%p198 bra 	$L__BB0_396;
	st.shared.u32 	[%r2], %r501;
$L__BB0_396:
	ld.shared.u32 	%r1063, [%r5+196];
	ld.shared.u32 	%r1282, [%r6+12672];
	add.s32 	%r503, %r1282, %r1063;
	ld.shared.u32 	%r1064, [%r3];
	setp.ge.s32 	%p199, %r503, %r1064;
	@%p199 bra 	$L__BB0_398;
	st.shared.u32 	[%r3], %r503;
	ld.shared.u32 	%r1282, [%r6+12672];
$L__BB0_398:
	ld.shared.u32 	%r1065, [%r5+8388];
	add.s32 	%r506, %r1282, %r1065;
	ld.shared.u32 	%r1066, [%r4];
	setp.ge.s32 	%p200, %r506, %r1066;
	@%p200 bra 	$L__BB0_400;
	st.shared.u32 	[%r4], %r506;
$L__BB0_400:
	bar.sync 	0;
	ld.shared.u32 	%r1067, [%r5+200];
	ld.shared.u32 	%r1283, [%r6+12800];
	add.s32 	%r508, %r1283, %r1067;
	ld.shared.u32 	%r1068, [%r1];
	setp.ge.s32 	%p201, %r508, %r1068;
	@%p201 bra 	$L__BB0_402;
	st.shared.u32 	[%r1], %r508;
	ld.shared.u32 	%r1283, [%r6+12800];
$L__BB0_402:
	ld.shared.u32 	%r1069, [%r5+8392];
	add.s32 	%r511, %r1283, %r1069;
	ld.shared.u32 	%r1070, [%r2];
	setp.ge.s32 	%p202, %r511, %r1070;
	@%p202 bra 	$L__BB0_404;
	st.shared.u32 	[%r2], %r511;
$L__BB0_404:
	ld.shared.u32 	%r1071, [%r5+200];
	ld.shared.u32 	%r1284, [%r6+12928];
	add.s32 	%r513, %r1284, %r1071;
	ld.shared.u32 	%r1072, [%r3];
	setp.ge.s32 	%p203, %r513, %r1072;
	@%p203 bra 	$L__BB0_406;
	st.shared.u32 	[%r3], %r513;
	ld.shared.u32 	%r1284, [%r6+12928];
$L__BB0_406:
	ld.shared.u32 	%r1073, [%r5+8392];
	add.s32 	%r516, %r1284, %r1073;
	ld.shared.u32 	%r1074, [%r4];
	setp.ge.s32 	%p204, %r516, %r1074;
	@%p204 bra 	$L__BB0_408;
	st.shared.u32 	[%r4], %r516;
$L__BB0_408:
	bar.sync 	0;
	ld.shared.u32 	%r1075, [%r5+204];
	ld.shared.u32 	%r1285, [%r6+13056];
	add.s32 	%r518, %r1285, %r1075;
	ld.shared.u32 	%r1076, [%r1];
	setp.ge.s32 	%p205, %r518, %r1076;
	@%p205 bra 	$L__BB0_410;
	st.shared.u32 	[%r1], %r518;
	ld.shared.u32 	%r1285, [%r6+13056];
$L__BB0_410:
	ld.shared.u32 	%r1077, [%r5+8396];
	add.s32 	%r521, %r1285, %r1077;
	ld.shared.u32 	%r1078, [%r2];
	setp.ge.s32 	%p206, %r521, %r1078;
	@%p206 bra 	$L__BB0_412;
	st.shared.u32 	[%r2], %r521;
$L__BB0_412:
	ld.shared.u32 	%r1079, [%r5+204];
	ld.shared.u32 	%r1286, [%r6+13184];
	add.s32 	%r523, %r1286, %r1079;
	ld.shared.u32 	%r1080, [%r3];
	setp.ge.s32 	%p207, %r523, %r1080;
	@%p207 bra 	$L__BB0_414;
	st.shared.u32 	[%r3], %r523;
	ld.shared.u32 	%r1286, [%r6+13184];
$L__BB0_414:
	ld.shared.u32 	%r1081, [%r5+8396];
	add.s32 	%r526, %r1286, %r1081;
	ld.shared.u32 	%r1082, [%r4];
	setp.ge.s32 	%p208, %r526, %r1082;
	@%p208 bra 	$L__BB0_416;
	st.shared.u32 	[%r4], %r526;
$L__BB0_416:
	bar.sync 	0;
	ld.shared.u32 	%r1083, [%r5+208];
	ld.shared.u32 	%r1287, [%r6+13312];
	add.s32 	%r528, %r1287, %r1083;
	ld.shared.u32 	%r1084, [%r1];
	setp.ge.s32 	%p209, %r528, %r1084;
	@%p209 bra 	$L__BB0_418;
	st.shared.u32 	[%r1], %r528;
	ld.shared.u32 	%r1287, [%r6+13312];
$L__BB0_418:
	ld.shared.u32 	%r1085, [%r5+8400];
	add.s32 	%r531, %r1287, %r1085;
	ld.shared.u32 	%r1086, [%r2];
	setp.ge.s32 	%p210, %r531, %r1086;
	@%p210 bra 	$L__BB0_420;
	st.shared.u32 	[%r2], %r531;
$L__BB0_420:
	ld.shared.u32 	%r1087, [%r5+208];
	ld.shared.u32 	%r1288, [%r6+13440];
	add.s32 	%r533, %r1288, %r1087;
	ld.shared.u32 	%r1088, [%r3];
	setp.ge.s32 	%p211, %r533, %r1088;
	@%p211 bra 	$L__BB0_422;
	st.shared.u32 	[%r3], %r533;
	ld.shared.u32 	%r1288, [%r6+13440];
$L__BB0_422:
	ld.shared.u32 	%r1089, [%r5+8400];
	add.s32 	%r536, %r1288, %r1089;
	ld.shared.u32 	%r1090, [%r4];
	setp.ge.s32 	%p212, %r536, %r1090;
	@%p212 bra 	$L__BB0_424;
	st.shared.u32 	[%r4], %r536;
$L__BB0_424:
	bar.sync 	0;
	ld.shared.u32 	%r1091, [%r5+212];
	ld.shared.u32 	%r1289, [%r6+13568];
	add.s32 	%r538, %r1289, %r1091;
	ld.shared.u32 	%r1092, [%r1];
	setp.ge.s32 	%p213, %r538, %r1092;
	@%p213 bra 	$L__BB0_426;
	st.shared.u32 	[%r1], %r538;
	ld.shared.u32 	%r1289, [%r6+13568];
$L__BB0_426:
	ld.shared.u32 	%r1093, [%r5+8404];
	add.s32 	%r541, %r1289, %r1093;
	ld.shared.u32 	%r1094, [%r2];
	setp.ge.s32 	%p214, %r541, %r1094;
	@%p214 bra 	$L__BB0_428;
	st.shared.u32 	[%r2], %r541;
$L__BB0_428:
	ld.shared.u32 	%r1095, [%r5+212];
	ld.shared.u32 	%r1290, [%r6+13696];
	add.s32 	%r543, %r1290, %r1095;
	ld.shared.u32 	%r1096, [%r3];
	setp.ge.s32 	%p215, %r543, %r1096;
	@%p215 bra 	$L__BB0_430;
	st.shared.u32 	[%r3], %r543;
	ld.shared.u32 	%r1290, [%r6+13696];
$L__BB0_430:
	ld.shared.u32 	%r1097, [%r5+8404];
	add.s32 	%r546, %r1290, %r1097;
	ld.shared.u32 	%r1098, [%r4];
	setp.ge.s32 	%p216, %r546, %r1098;
	@%p216 bra 	$L__BB0_432;
	st.shared.u32 	[%r4], %r546;
$L__BB0_432:
	bar.sync 	0;
	ld.shared.u32 	%r1099, [%r5+216];
	ld.shared.u32 	%r1291, [%r6+13824];
	add.s32 	%r548, %r1291, %r1099;
	ld.shared.u32 	%r1100, [%r1];
	setp.ge.s32 	%p217, %r548, %r1100;
	@%p217 bra 	$L__BB0_434;
	st.shared.u32 	[%r1], %r548;
	ld.shared.u32 	%r1291, [%r6+13824];
$L__BB0_434:
	ld.shared.u32 	%r1101, [%r5+8408];
	add.s32 	%r551, %r1291, %r1101;
	ld.shared.u32 	%r1102, [%r2];
	setp.ge.s32 	%p218, %r551, %r1102;
	@%p218 bra 	$L__BB0_436;
	st.shared.u32 	[%r2], %r551;
$L__BB0_436:
	ld.shared.u32 	%r1103, [%r5+216];
	ld.shared.u32 	%r1292, [%r6+13952];
	add.s32 	%r553, %r1292, %r1103;
	ld.shared.u32 	%r1104, [%r3];
	setp.ge.s32 	%p219, %r553, %r1104;
	@%p219 bra 	$L__BB0_438;
	st.shared.u32 	[%r3], %r553;
	ld.shared.u32 	%r1292, [%r6+13952];
$L__BB0_438:
	ld.shared.u32 	%r1105, [%r5+8408];
	add.s32 	%r556, %r1292, %r1105;
	ld.shared.u32 	%r1106, [%r4];
	setp.ge.s32 	%p220, %r556, %r1106;
	@%p220 bra 	$L__BB0_440;
	st.shared.u32 	[%r4], %r556;
$L__BB0_440:
	bar.sync 	0;
	ld.shared.u32 	%r1107, [%r5+220];
	ld.shared.u32 	%r1293, [%r6+14080];
	add.s32 	%r558, %r1293, %r1107;
	ld.shared.u32 	%r1108, [%r1];
	setp.ge.s32 	%p221, %r558, %r1108;
	@%p221 bra 	$L__BB0_442;
	st.shared.u32 	[%r1], %r558;
	ld.shared.u32 	%r1293, [%r6+14080];
$L__BB0_442:
	ld.shared.u32 	%r1109, [%r5+8412];
	add.s32 	%r561, %r1293, %r1109;
	ld.shared.u32 	%r1110, [%r2];
	setp.ge.s32 	%p222, %r561, %r1110;
	@%p222 bra 	$L__BB0_444;
	st.shared.u32 	[%r2], %r561;
$L__BB0_444:
	ld.shared.u32 	%r1111, [%r5+220];
	ld.shared.u32 	%r1294, [%r6+14208];
	add.s32 	%r563, %r1294, %r1111;
	ld.shared.u32 	%r1112, [%r3];
	setp.ge.s32 	%p223, %r563, %r1112;
	@%p223 bra 	$L__BB0_446;
	st.shared.u32 	[%r3], %r563;
	ld.shared.u32 	%r1294, [%r6+14208];
$L__BB0_446:
	ld.shared.u32 	%r1113, [%r5+8412];
	add.s32 	%r566, %r1294, %r1113;
	ld.shared.u32 	%r1114, [%r4];
	setp.ge.s32 	%p224, %r566, %r1114;
	@%p224 bra 	$L__BB0_448;
	st.shared.u32 	[%r4], %r566;
$L__BB0_448:
	bar.sync 	0;
	ld.shared.u32 	%r1115, [%r5+224];
	ld.shared.u32 	%r1295, [%r6+14336];
	add.s32 	%r568, %r1295, %r1115;
	ld.shared.u32 	%r1116, [%r1];
	setp.ge.s32 	%p225, %r568, %r1116;
	@%p225 bra 	$L__BB0_450;
	st.shared.u32 	[%r1], %r568;
	ld.shared.u32 	%r1295, [%r6+14336];
$L__BB0_450:
	ld.shared.u32 	%r1117, [%r5+8416];
	add.s32 	%r571, %r1295, %r1117;
	ld.shared.u32 	%r1118, [%r2];
	setp.ge.s32 	%p226, %r571, %r1118;
	@%p226 bra 	$L__BB0_452;
	st.shared.u32 	[%r2], %r571;
$L__BB0_452:
	ld.shared.u32 	%r1119, [%r5+224];
	ld.shared.u32 	%r1296, [%r6+14464];
	add.s32 	%r573, %r1296, %r1119;
	ld.shared.u32 	%r1120, [%r3];
	setp.ge.s32 	%p227, %r573, %r1120;
	@%p227 bra 	$L__BB0_454;
	st.shared.u32 	[%r3], %r573;
	ld.shared.u32 	%r1296, [%r6+14464];
$L__BB0_454:
	ld.shared.u32 	%r1121, [%r5+8416];
	add.s32 	%r576, %r1296, %r1121;
	ld.shared.u32 	%r1122, [%r4];
	setp.ge.s32 	%p228, %r576, %r1122;
	@%p228 bra 	$L__BB0_456;
	st.shared.u32 	[%r4], %r576;
$L__BB0_456:
	bar.sync 	0;
	ld.shared.u32 	%r1123, [%r5+228];
	ld.shared.u32 	%r1297, [%r6+14592];
	add.s32 	%r578, %r1297, %r1123;
	ld.shared.u32 	%r1124, [%r1];
	setp.ge.s32 	%p229, %r578, %r1124;
	@%p229 bra 	$L__BB0_458;
	st.shared.u32 	[%r1], %r578;
	ld.shared.u32 	%r1297, [%r6+14592];
$L__BB0_458:
	ld.shared.u32 	%r1125, [%r5+8420];
	add.s32 	%r581, %r1297, %r1125;
	ld.shared.u32 	%r1126, [%r2];
	setp.ge.s32 	%p230, %r581, %r1126;
	@%p230 bra 	$L__BB0_460;
	st.shared.u32 	[%r2], %r581;
$L__BB0_460:
	ld.shared.u32 	%r1127, [%r5+228];
	ld.shared.u32 	%r1298, [%r6+14720];
	add.s32 	%r583, %r1298, %r1127;
	ld.shared.u32 	%r1128, [%r3];
	setp.ge.s32 	%p231, %r583, %r1128;
	@%p231 bra 	$L__BB0_462;
	st.shared.u32 	[%r3], %r583;
	ld.shared.u32 	%r1298, [%r6+14720];
$L__BB0_462:
	ld.shared.u32 	%r1129, [%r5+8420];
	add.s32 	%r586, %r1298, %r1129;
	ld.shared.u32 	%r1130, [%r4];
	setp.ge.s32 	%p232, %r586, %r1130;
	@%p232 bra 	$L__BB0_464;
	st.shared.u32 	[%r4], %r586;
$L__BB0_464:
	bar.sync 	0;
	ld.shared.u32 	%r1131, [%r5+232];
	ld.shared.u32 	%r1299, [%r6+14848];
	add.s32 	%r588, %r1299, %r1131;
	ld.shared.u32 	%r1132, [%r1];
	setp.ge.s32 	%p233, %r588, %r1132;
	@%p233 bra 	$L__BB0_466;
	st.shared.u32 	[%r1], %r588;
	ld.shared.u32 	%r1299, [%r6+14848];
$L__BB0_466:
	ld.shared.u32 	%r1133, [%r5+8424];
	add.s32 	%r591, %r1299, %r1133;
	ld.shared.u32 	%r1134, [%r2];
	setp.ge.s32 	%p234, %r591, %r1134;
	@%p234 bra 	$L__BB0_468;
	st.shared.u32 	[%r2], %r591;
$L__BB0_468:
	ld.shared.u32 	%r1135, [%r5+232];
	ld.shared.u32 	%r1300, [%r6+14976];
	add.s32 	%r593, %r1300, %r1135;
	ld.shared.u32 	%r1136, [%r3];
	setp.ge.s32 	%p235, %r593, %r1136;
	@%p235 bra 	$L__BB0_470;
	st.shared.u32 	[%r3], %r593;
	ld.shared.u32 	%r1300, [%r6+14976];
$L__BB0_470:
	ld.shared.u32 	%r1137, [%r5+8424];
	add.s32 	%r596, %r1300, %r1137;
	ld.shared.u32 	%r1138, [%r4];
	setp.ge.s32 	%p236, %r596, %r1138;
	@%p236 bra 	$L__BB0_472;
	st.shared.u32 	[%r4], %r596;
$L__BB0_472:
	bar.sync 	0;
	ld.shared.u32 	%r1139, [%r5+236];
	ld.shared.u32 	%r1301, [%r6+15104];
	add.s32 	%r598, %r1301, %r1139;
	ld.shared.u32 	%r1140, [%r1];
	setp.ge.s32 	%p237, %r598, %r1140;
	@%p237 bra 	$L__BB0_474;
	st.shared.u32 	[%r1], %r598;
	ld.shared.u32 	%r1301, [%r6+15104];
$L__BB0_474:
	ld.shared.u32 	%r1141, [%r5+8428];
	add.s32 	%r601, %r1301, %r1141;
	ld.shared.u32 	%r1142, [%r2];
	setp.ge.s32 	%p238, %r601, %r1142;
	@%p238 bra 	$L__BB0_476;
	st.shared.u32 	[%r2], %r601;
$L__BB0_476:
	ld.shared.u32 	%r1143, [%r5+236];
	ld.shared.u32 	%r1302, [%r6+15232];
	add.s32 	%r603, %r1302, %r1143;
	ld.shared.u32 	%r1144, [%r3];
	setp.ge.s32 	%p239, %r603, %r1144;
	@%p239 bra 	$L__BB0_478;
	st.shared.u32 	[%r3], %r603;
	ld.shared.u32 	%r1302, [%r6+15232];
$L__BB0_478:
	ld.shared.u32 	%r1145, [%r5+8428];
	add.s32 	%r606, %r1302, %r1145;
	ld.shared.u32 	%r1146, [%r4];
	setp.ge.s32 	%p240, %r606, %r1146;
	@%p240 bra 	$L__BB0_480;
	st.shared.u32 	[%r4], %r606;
$L__BB0_480:
	bar.sync 	0;
	ld.shared.u32 	%r1147, [%r5+240];
	ld.shared.u32 	%r1303, [%r6+15360];
	add.s32 	%r608, %r1303, %r1147;
	ld.shared.u32 	%r1148, [%r1];
	setp.ge.s32 	%p241, %r608, %r1148;
	@%p241 bra 	$L__BB0_482;
	st.shared.u32 	[%r1], %r608;
	ld.shared.u32 	%r1303, [%r6+15360];
$L__BB0_482:
	ld.shared.u32 	%r1149, [%r5+8432];
	add.s32 	%r611, %r1303, %r1149;
	ld.shared.u32 	%r1150, [%r2];
	setp.ge.s32 	%p242, %r611, %r1150;
	@%p242 bra 	$L__BB0_484;
	st.shared.u32 	[%r2], %r611;
$L__BB0_484:
	ld.shared.u32 	%r1151, [%r5+240];
	ld.shared.u32 	%r1304, [%r6+15488];
	add.s32 	%r613, %r1304, %r1151;
	ld.shared.u32 	%r1152, [%r3];
	setp.ge.s32 	%p243, %r613, %r1152;
	@%p243 bra 	$L__BB0_486;
	st.shared.u32 	[%r3], %r613;
	ld.shared.u32 	%r1304, [%r6+15488];
$L__BB0_486:
	ld.shared.u32 	%r1153, [%r5+8432];
	add.s32 	%r616, %r1304, %r1153;
	ld.shared.u32 	%r1154, [%r4];
	setp.ge.s32 	%p244, %r616, %r1154;
	@%p244 bra 	$L__BB0_488;
	st.shared.u32 	[%r4], %r616;
$L__BB0_488:
	bar.sync 	0;
	ld.shared.u32 	%r1155, [%r5+244];
	ld.shared.u32 	%r1305, [%r6+15616];
	add.s32 	%r618, %r1305, %r1155;
	ld.shared.u32 	%r1156, [%r1];
	setp.ge.s32 	%p245, %r618, %r1156;
	@%p245 bra 	$L__BB0_490;
	st.shared.u32 	[%r1], %r618;
	ld.shared.u32 	%r1305, [%r6+15616];
$L__BB0_490:
	ld.shared.u32 	%r1157, [%r5+8436];
	add.s32 	%r621, %r1305, %r1157;
	ld.shared.u32 	%r1158, [%r2];
	setp.ge.s32 	%p246, %r621, %r1158;
	@%p246 bra 	$L__BB0_492;
	st.shared.u32 	[%r2], %r621;
$L__BB0_492:
	ld.shared.u32 	%r1159, [%r5+244];
	ld.shared.u32 	%r1306, [%r6+15744];
	add.s32 	%r623, %r1306, %r1159;
	ld.shared.u32 	%r1160, [%r3];
	setp.ge.s32 	%p247, %r623, %r1160;
	@%p247 bra 	$L__BB0_494;
	st.shared.u32 	[%r3], %r623;
	ld.shared.u32 	%r1306, [%r6+15744];
$L__BB0_494:
	ld.shared.u32 	%r1161, [%r5+8436];
	add.s32 	%r626, %r1306, %r1161;
	ld.shared.u32 	%r1162, [%r4];
	setp.ge.s32 	%p248, %r626, %r1162;
	@%p248 bra 	$L__BB0_496;
	st.shared.u32 	[%r4], %r626;
$L__BB0_496:
	bar.sync 	0;
	ld.shared.u32 	%r1163, [%r5+248];
	ld.shared.u32 	%r1307, [%r6+15872];
	add.s32 	%r628, %r1307, %r1163;
	ld.shared.u32 	%r1164, [%r1];
	setp.ge.s32 	%p249, %r628, %r1164;
	@%p249 bra 	$L__BB0_498;
	st.shared.u32 	[%r1], %r628;
	ld.shared.u32 	%r1307, [%r6+15872];
$L__BB0_498:
	ld.shared.u32 	%r1165, [%r5+8440];
	add.s32 	%r631, %r1307, %r1165;
	ld.shared.u32 	%r1166, [%r2];
	setp.ge.s32 	%p250, %r631, %r1166;
	@%p250 bra 	$L__BB0_500;
	st.shared.u32 	[%r2], %r631;
$L__BB0_500:
	ld.shared.u32 	%r1167, [%r5+248];
	ld.shared.u32 	%r1308, [%r6+16000];
	add.s32 	%r633, %r1308, %r1167;
	ld.shared.u32 	%r1168, [%r3];
	setp.ge.s32 	%p251, %r633, %r1168;
	@%p251 bra 	$L__BB0_502;
	st.shared.u32 	[%r3], %r633;
	ld.shared.u32 	%r1308, [%r6+16000];
$L__BB0_502:
	ld.shared.u32 	%r1169, [%r5+8440];
	add.s32 	%r636, %r1308, %r1169;
	ld.shared.u32 	%r1170, [%r4];
	setp.ge.s32 	%p252, %r636, %r1170;
	@%p252 bra 	$L__BB0_504;
	st.shared.u32 	[%r4], %r636;
$L__BB0_504:
	bar.sync 	0;
	ld.shared.u32 	%r1171, [%r5+252];
	ld.shared.u32 	%r1309, [%r6+16128];
	add.s32 	%r638, %r1309, %r1171;
	ld.shared.u32 	%r1172, [%r1];
	setp.ge.s32 	%p253, %r638, %r1172;
	@%p253 bra 	$L__BB0_506;
	st.shared.u32 	[%r1], %r638;
	ld.shared.u32 	%r1309, [%r6+16128];
$L__BB0_506:
	ld.shared.u32 	%r1173, [%r5+8444];
	add.s32 	%r641, %r1309, %r1173;
	ld.shared.u32 	%r1174, [%r2];
	setp.ge.s32 	%p254, %r641, %r1174;
	@%p254 bra 	$L__BB0_508;
	st.shared.u32 	[%r2], %r641;
$L__BB0_508:
	ld.shared.u32 	%r1175, [%r5+252];
	ld.shared.u32 	%r1310, [%r6+16256];
	add.s32 	%r643, %r1310, %r1175;
	ld.shared.u32 	%r1176, [%r3];
	setp.ge.s32 	%p255, %r643, %r1176;
	@%p255 bra 	$L__BB0_510;
	st.shared.u32 	[%r3], %r643;
	ld.shared.u32 	%r1310, [%r6+16256];
$L__BB0_510:
	ld.shared.u32 	%r1177, [%r5+8444];
	add.s32 	%r646, %r1310, %r1177;
	ld.shared.u32 	%r1178, [%r4];
	setp.ge.s32 	%p256, %r646, %r1178;
	@%p256 bra 	$L__BB0_512;
	st.shared.u32 	[%r4], %r646;
$L__BB0_512:
	bar.sync 	0;
	ld.shared.u32 	%r1179, [%r1];
	st.global.u32 	[%rd1], %r1179;
	ld.shared.u32 	%r1180, [%r1+8192];
	st.global.u32 	[%rd2], %r1180;
	ld.shared.u32 	%r1181, [%r1+128];
	st.global.u32 	[%rd1+128], %r1181;
	ld.shared.u32 	%r1182, [%r1+8320];
	st.global.u32 	[%rd2+128], %r1182;
	ret;

}
	// .globl	_Z4cal2iPii
.visible .entry _Z4cal2iPii(
	.param .u32 _Z4cal2iPii_param_0,
	.param .u64 .ptr .align 1 _Z4cal2iPii_param_1,
	.param .u32 _Z4cal2iPii_param_2
)
{
	.reg .pred 	%p<514>;
	.reg .b32 	%r<2114>;
	.reg .b64 	%rd<15>;
	// demoted variable
	.shared .align 4 .b8 _ZZ4cal2iPiiE12sharedCenter[16384];
	// demoted variable
	.shared .align 4 .b8 _ZZ4cal2iPiiE9sharedCol[16384];
	// demoted variable
	.shared .align 4 .b8 _ZZ4cal2iPiiE9sharedRow[16384];
	ld.param.u32 	%r1168, [_Z4cal2iPii_param_0];
	ld.param.u64 	%rd5, [_Z4cal2iPii_param_1];
	ld.param.u32 	%r1169, [_Z4cal2iPii_param_2];
	mov.u32 	%r1, %ctaid.y;
	setp.eq.s32 	%p1, %r1, %r1168;
	@%p1 bra 	$L__BB1_1026;
	cvta.to.global.u64 	%rd6, %rd5;
	mov.u32 	%r2, %tid.x;
	mov.u32 	%r1170, %tid.y;
	shl.b32 	%r1171, %r1168, 6;
	add.s32 	%r1172, %r1171, %r2;
	add.s32 	%r1173, %r1171, %r1170;
	shl.b32 	%r1174, %r1, 6;
	add.s32 	%r1175, %r1174, %r1170;
	add.s32 	%r1176, %r1174, %r2;
	mul.lo.s32 	%r1177, %r1173, %r1169;
	add.s32 	%r1178, %r1177, %r1172;
	mul.wide.s32 	%rd7, %r1178, 4;
	add.s64 	%rd8, %rd6, %rd7;
	ld.global.u32 	%r1179, [%rd8];
	shl.b32 	%r3, %r1170, 6;
	add.s32 	%r1180, %r3, %r2;
	shl.b32 	%r1181, %r1180, 2;
	mov.u32 	%r1182, _ZZ4cal2iPiiE12sharedCenter;
	add.s32 	%r1183, %r1182, %r1181;
	st.shared.u32 	[%r1183], %r1179;
	shl.b32 	%r1184, %r1169, 5;
	add.s32 	%r1185, %r1177, %r1184;
	add.s32 	%r1186, %r1185, %r1172;
	mul.wide.s32 	%rd9, %r1186, 4;
	add.s64 	%rd10, %rd6, %rd9;
	ld.global.u32 	%r1187, [%rd10];
	st.shared.u32 	[%r1183+8192], %r1187;
	ld.global.u32 	%r1188, [%rd8+128];
	st.shared.u32 	[%r1183+128], %r1188;
	ld.global.u32 	%r1189, [%rd10+128];
	st.shared.u32 	[%r1183+8320], %r1189;
	mad.lo.s32 	%r1190, %r1169, %r1175, %r1172;
	mul.wide.s32 	%rd11, %r1190, 4;
	add.s64 	%rd1, %rd6, %rd11;
	ld.global.u32 	%r1191, [%rd1];
	mov.u32 	%r1192, _ZZ4cal2iPiiE9sharedCol;
	add.s32 	%r4, %r1192, %r1181;
	st.shared.u32 	[%r4], %r1191;
	add.s32 	%r1193, %r1190, %r1184;
	mul.wide.s32 	%rd12, %r1193, 4;
	add.s64 	%rd2, %rd6, %rd12;
	ld.global.u32 	%r1194, [%rd2];
	add.s32 	%r5, %r4, 8192;
	st.shared.u32 	[%r4+8192], %r1194;
	ld.global.u32 	%r1195, [%rd1+128];
	add.s32 	%r6, %r4, 128;
	st.shared.u32 	[%r4+128], %r1195;
	ld.global.u32 	%r1196, [%rd2+128];
	add.s32 	%r7, %r4, 8320;
	st.shared.u32 	[%r4+8320], %r1196;
	add.s32 	%r1197, %r1177, %r1176;
	mul.wide.s32 	%rd13, %r1197, 4;
	add.s64 	%rd3, %rd6, %rd13;
	ld.global.u32 	%r1198, [%rd3];
	mov.u32 	%r1199, _ZZ4cal2iPiiE9sharedRow;
	add.s32 	%r8, %r1199, %r1181;
	st.shared.u32 	[%r8], %r1198;
	add.s32 	%r1200, %r1185, %r1176;
	mul.wide.s32 	%rd14, %r1200, 4;
	add.s64 	%rd4, %rd6, %rd14;
	ld.global.u32 	%r1201, [%rd4];
	add.s32 	%r9, %r8, 8192;
	st.shared.u32 	[%r8+8192], %r1201;
	ld.global.u32 	%r1202, [%rd3+128];
	add.s32 	%r10, %r8, 128;
	st.shared.u32 	[%r8+128], %r1202;
	ld.global.u32 	%r1203, [%rd4+128];
	add.s32 	%r11, %r8, 8320;
	st.shared.u32 	[%r8+8320], %r1203;
	bar.sync 	0;
	shl.b32 	%r1204, %r1170, 8;
	add.s32 	%r12, %r1192, %r1204;
	ld.shared.u32 	%r1205, [%r12];
	shl.b32 	%r1206, %r2, 2;
	add.s32 	%r13, %r1182, %r1206;
	ld.shared.u32 	%r14, [%r13];
	add.s32 	%r15, %r14, %r1205;
	ld.shared.u32 	%r1207, [%r4];
	setp.ge.s32 	%p2, %r15, %r1207;
	@%p2 bra 	$L__BB1_3;
	st.shared.u32 	[%r4], %r15;
$L__BB1_3:
	ld.shared.u32 	%r1208, [%r12+8192];
	add.s32 	%r16, %r14, %r1208;
	ld.shared.u32 	%r1209, [%r5];
	setp.ge.s32 	%p3, %r16, %r1209;
	@%p3 bra 	$L__BB1_5;
	st.shared.u32 	[%r5], %r16;
$L__BB1_5:
	ld.shared.u32 	%r1210, [%r12];
	ld.shared.u32 	%r17, [%r13+128];
	add.s32 	%r18, %r17, %r1210;
	ld.shared.u32 	%r1211, [%r6];
	setp.ge.s32 	%p4, %r18, %r1211;
	@%p4 bra 	$L__BB1_7;
	st.shared.u32 	[%r6], %r18;
$L__BB1_7:
	ld.shared.u32 	%r1212, [%r12+8192];
	add.s32 	%r19, %r17, %r1212;
	ld.shared.u32 	%r1213, [%r7];
	setp.ge.s32 	%p5, %r19, %r1213;
	@%p5 bra 	$L__BB1_9;
	st.shared.u32 	[%r7], %r19;
$L__BB1_9:
	shl.b32 	%r1214, %r3, 2;
	add.s32 	%r20, %r1182, %r1214;
	ld.shared.u32 	%r21, [%r20];
	add.s32 	%r22, %r1199, %r1206;
	ld.shared.u32 	%r1986, [%r22];
	add.s32 	%r24, %r1986, %r21;
	ld.shared.u32 	%r1218, [%r8];
	setp.ge.s32 	%p6, %r24, %r1218;
	@%p6 bra 	$L__BB1_11;
	st.shared.u32 	[%r8], %r24;
	ld.shared.u32 	%r1986, [%r22];
$L__BB1_11:
	ld.shared.u32 	%r27, [%r20+8192];
	add.s32 	%r28, %r1986, %r27;
	ld.shared.u32 	%r1219, [%r9];
	setp.ge.s32 	%p7, %r28, %r1219;
	@%p7 bra 	$L__BB1_13;
	st.shared.u32 	[%r9], %r28;
$L__BB1_13:
	ld.shared.u32 	%r1987, [%r22+128];
	add.s32 	%r30, %r1987, %r21;
	ld.shared.u32 	%r1220, [%r10];
	setp.ge.s32 	%p8, %r30, %r1220;
	@%p8 bra 	$L__BB1_15;
	st.shared.u32 	[%r10], %r30;
	ld.shared.u32 	%r1987, [%r22+128];
$L__BB1_15:
	add.s32 	%r33, %r1987, %r27;
	ld.shared.u32 	%r1221, [%r11];
	setp.ge.s32 	%p9, %r33, %r1221;
	@%p9 bra 	$L__BB1_17;
	st.shared.u32 	[%r11], %r33;
$L__BB1_17:
	bar.sync 	0;
	ld.shared.u32 	%r1222, [%r12+4];
	ld.shared.u32 	%r34, [%r13+256];
	add.s32 	%r35, %r34, %r1222;
	ld.shared.u32 	%r1223, [%r4];
	setp.ge.s32 	%p10, %r35, %r1223;
	@%p10 bra 	$L__BB1_19;
	st.shared.u32 	[%r4], %r35;
$L__BB1_19:
	ld.shared.u32 	%r1224, [%r12+8196];
	add.s32 	%r36, %r34, %r1224;
	ld.shared.u32 	%r1225, [%r5];
	setp.ge.s32 	%p11, %r36, %r1225;
	@%p11 bra 	$L__BB1_21;
	st.shared.u32 	[%r5], %r36;
$L__BB1_21:
	ld.shared.u32 	%r1226, [%r12+4];
	ld.shared.u32 	%r37, [%r13+384];
	add.s32 	%r38, %r37, %r1226;
	ld.shared.u32 	%r1227, [%r6];
	setp.ge.s32 	%p12, %r38, %r1227;
	@%p12 bra 	$L__BB1_23;
	st.shared.u32 	[%r6], %r38;
$L__BB1_23:
	ld.shared.u32 	%r1228, [%r12+8196];
	add.s32 	%r39, %r37, %r1228;
	ld.shared.u32 	%r1229, [%r7];
	setp.ge.s32 	%p13, %r39, %r1229;
	@%p13 bra 	$L__BB1_25;
	st.shared.u32 	[%r7], %r39;
$L__BB1_25:
	ld.shared.u32 	%r40, [%r20+4];
	ld.shared.u32 	%r1988, [%r22+256];
	add.s32 	%r42, %r1988, %r40;
	ld.shared.u32 	%r1230, [%r8];
	setp.ge.s32 	%p14, %r42, %r1230;
	@%p14 bra 	$L__BB1_27;
	st.shared.u32 	[%r8], %r42;
	ld.shared.u32 	%r1988, [%r22+256];
$L__BB1_27:
	ld.shared.u32 	%r45, [%r20+8196];
	add.s32 	%r46, %r1988, %r45;
	ld.shared.u32 	%r1231, [%r9];
	setp.ge.s32 	%p15, %r46, %r1231;
	@%p15 bra 	$L__BB1_29;
	st.shared.u32 	[%r9], %r46;
$L__BB1_29:
	ld.shared.u32 	%r1989, [%r22+384];
	add.s32 	%r48, %r1989, %r40;
	ld.shared.u32 	%r1232, [%r10];
	setp.ge.s32 	%p16, %r48, %r1232;
	@%p16 bra 	$L__BB1_31;
	st.shared.u32 	[%r10], %r48;
	ld.shared.u32 	%r1989, [%r22+384];
$L__BB1_31:
	add.s32 	%r51, %r1989, %r45;
	ld.shared.u32 	%r1233, [%r11];
	setp.ge.s32 	%p17, %r51, %r1233;
	@%p17 bra 	$L__BB1_33;
	st.shared.u32 	[%r11], %r51;
$L__BB1_33:
	bar.sync 	0;
	ld.shared.u32 	%r1234, [%r12+8];
	ld.shared.u32 	%r52, [%r13+512];
	add.s32 	%r53, %r52, %r1234;
	ld.shared.u32 	%r1235, [%r4];
	setp.ge.s32 	%p18, %r53, %r1235;
	@%p18 bra 	$L__BB1_35;
	st.shared.u32 	[%r4], %r53;
$L__BB1_35:
	ld.shared.u32 	%r1236, [%r12+8200];
	add.s32 	%r54, %r52, %r1236;
	ld.shared.u32 	%r1237, [%r5];
	setp.ge.s32 	%p19, %r54, %r1237;
	@%p19 bra 	$L__BB1_37;
	st.shared.u32 	[%r5], %r54;
$L__BB1_37:
	ld.shared.u32 	%r1238, [%r12+8];
	ld.shared.u32 	%r55, [%r13+640];
	add.s32 	%r56, %r55, %r1238;
	ld.shared.u32 	%r1239, [%r6];
	setp.ge.s32 	%p20, %r56, %r1239;
	@%p20 bra 	$L__BB1_39;
	st.shared.u32 	[%r6], %r56;
$L__BB1_39:
	ld.shared.u32 	%r1240, [%r12+8200];
	add.s32 	%r57, %r55, %r1240;
	ld.shared.u32 	%r1241, [%r7];
	setp.ge.s32 	%p21, %r57, %r1241;
	@%p21 bra 	$L__BB1_41;
	st.shared.u32 	[%r7], %r57;
$L__BB1_41:
	ld.shared.u32 	%r58, [%r20+8];
	ld.shared.u32 	%r1990, [%r22+512];
	add.s32 	%r60, %r1990, %r58;
	ld.shared.u32 	%r1242, [%r8];
	setp.ge.s32 	%p22, %r60, %r1242;
	@%p22 bra 	$L__BB1_43;
	st.shared.u32 	[%r8], %r60;
	ld.shared.u32 	%r1990, [%r22+512];
$L__BB1_43:
	ld.shared.u32 	%r63, [%r20+8200];
	add.s32 	%r64, %r1990, %r63;
	ld.shared.u32 	%r1243, [%r9];
	setp.ge.s32 	%p23, %r64, %r1243;
	@%p23 bra 	$L__BB1_45;
	st.shared.u32 	[%r9], %r64;
$L__BB1_45:
	ld.shared.u32 	%r1991, [%r22+640];
	add.s32 	%r66, %r1991, %r58;
	ld.shared.u32 	%r1244, [%r10];
	setp.ge.s32 	%p24, %r66, %r1244;
	@%p24 bra 	$L__BB1_47;
	st.shared.u32 	[%r10], %r66;
	ld.shared.u32 	%r1991, [%r22+640];
$L__BB1_47:
	add.s32 	%r69, %r1991, %r63;
	ld.shared.u32 	%r1245, [%r11];
	setp.ge.s32 	%p25, %r69, %r1245;
	@%p25 bra 	$L__BB1_49;
	st.shared.u32 	[%r11], %r69;
$L__BB1_49:
	bar.sync 	0;
	ld.shared.u32 	%r1246, [%r12+12];
	ld.shared.u32 	%r70, [%r13+768];
	add.s32 	%r71, %r70, %r1246;
	ld.shared.u32 	%r1247, [%r4];
	setp.ge.s32 	%p26, %r71, %r1247;
	@%p26 bra 	$L__BB1_51;
	st.shared.u32 	[%r4], %r71;
$L__BB1_51:
	ld.shared.u32 	%r1248, [%r12+8204];
	add.s32 	%r72, %r70, %r1248;
	ld.shared.u32 	%r1249, [%r5];
	setp.ge.s32 	%p27, %r72, %r1249;
	@%p27 bra 	$L__BB1_53;
	st.shared.u32 	[%r5], %r72;
$L__BB1_53:
	ld.shared.u32 	%r1250, [%r12+12];
	ld.shared.u32 	%r73, [%r13+896];
	add.s32 	%r74, %r73, %r1250;
	ld.shared.u32 	%r1251, [%r6];
	setp.ge.s32 	%p28, %r74, %r1251;
	@%p28 bra 	$L__BB1_55;
	st.shared.u32 	[%r6], %r74;
$L__BB1_55:
	ld.shared.u32 	%r1252, [%r12+8204];
	add.s32 	%r75, %r73, %r1252;
	ld.shared.u32 	%r1253, [%r7];
	setp.ge.s32 	%p29, %r75, %r1253;
	@%p29 bra 	$L__BB1_57;
	st.shared.u32 	[%r7], %r75;
$L__BB1_57:
	ld.shared.u32 	%r76, [%r20+12];
	ld.shared.u32 	%r1992, [%r22+768];
	add.s32 	%r78, %r1992, %r76;
	ld.shared.u32 	%r1254, [%r8];
	setp.ge.s32 	%p30, %r78, %r1254;
	@%p30 bra 	$L__BB1_59;
	st.shared.u32 	[%r8], %r78;
	ld.shared.u32 	%r1992, [%r22+768];
$L__BB1_59:
	ld.shared.u32 	%r81, [%r20+8204];
	add.s32 	%r82, %r1992, %r81;
	ld.shared.u32 	%r1255, [%r9];
	setp.ge.s32 	%p31, %r82, %r1255;
	@%p31 bra 	$L__BB1_61;
	st.shared.u32 	[%r9], %r82;
$L__BB1_61:
	ld.shared.u32 	%r1993, [%r22+896];
	add.s32 	%r84, %r1993, %r76;
	ld.shared.u32 	%r1256, [%r10];
	setp.ge.s32 	%p32, %r84, %r1256;
	@%p32 bra 	$L__BB1_63;
	st.shared.u32 	[%r10], %r84;
	ld.shared.u32 	%r1993, [%r22+896];
$L__BB1_63:
	add.s32 	%r87, %r1993, %r81;
	ld.shared.u32 	%r1257, [%r11];
	setp.ge.s32 	%p33, %r87, %r1257;
	@%p33 bra 	$L__BB1_65;
	st.shared.u32 	[%r11], %r87;
$L__BB1_65:
	bar.sync 	0;
	ld.shared.u32 	%r1258, [%r12+16];
	ld.shared.u32 	%r88, [%r13+1024];
	add.s32 	%r89, %r88, %r1258;
	ld.shared.u32 	%r1259, [%r4];
	setp.ge.s32 	%p34, %r89, %r1259;
	@%p34 bra 	$L__BB1_67;
	st.shared.u32 	[%r4], %r89;
$L__BB1_67:
	ld.shared.u32 	%r1260, [%r12+8208];
	add.s32 	%r90, %r88, %r1260;
	ld.shared.u32 	%r1261, [%r5];
	setp.ge.s32 	%p35, %r90, %r1261;
	@%p35 bra 	$L__BB1_69;
	st.shared.u32 	[%r5], %r90;
$L__BB1_69:
	ld.shared.u32 	%r1262, [%r12+16];
	ld.shared.u32 	%r91, [%r13+1152];
	add.s32 	%r92, %r91, %r1262;
	ld.shared.u32 	%r1263, [%r6];
	setp.ge.s32 	%p36, %r92, %r1263;
	@%p36 bra 	$L__BB1_71;
	st.shared.u32 	[%r6], %r92;
$L__BB1_71:
	ld.shared.u32 	%r1264, [%r12+8208];
	add.s32 	%r93, %r91, %r1264;
	ld.shared.u32 	%r1265, [%r7];
	setp.ge.s32 	%p37, %r93, %r1265;
	@%p37 bra 	$L__BB1_73;
	st.shared.u32 	[%r7], %r93;
$L__BB1_73:
	ld.shared.u32 	%r94, [%r20+16];
	ld.shared.u32 	%r1994, [%r22+1024];
	add.s32 	%r96, %r1994, %r94;
	ld.shared.u32 	%r1266, [%r8];
	setp.ge.s32 	%p38, %r96, %r1266;
	@%p38 bra 	$L__BB1_75;
	st.shared.u32 	[%r8], %r96;
	ld.shared.u32 	%r1994, [%r22+1024];
$L__BB1_75:
	ld.shared.u32 	%r99, [%r20+8208];
	add.s32 	%r100, %r1994, %r99;
	ld.shared.u32 	%r1267, [%r9];
	setp.ge.s32 	%p39, %r100, %r1267;
	@%p39 bra 	$L__BB1_77;
	st.shared.u32 	[%r9], %r100;
$L__BB1_77:
	ld.shared.u32 	%r1995, [%r22+1152];
	add.s32 	%r102, %r1995, %r94;
	ld.shared.u32 	%r1268, [%r10];
	setp.ge.s32 	%p40, %r102, %r1268;
	@%p40 bra 	$L__BB1_79;
	st.shared.u32 	[%r10], %r102;
	ld.shared.u32 	%r1995, [%r22+1152];
$L__BB1_79:
	add.s32 	%r105, %r1995, %r99;
	ld.shared.u32 	%r1269, [%r11];
	setp.ge.s32 	%p41, %r105, %r1269;
	@%p41 bra 	$L__BB1_81;
	st.shared.u32 	[%r11], %r105;
$L__BB1_81:
	bar.sync 	0;
	ld.shared.u32 	%r1270, [%r12+20];
	ld.shared.u32 	%r106, [%r13+1280];
	add.s32 	%r107, %r106, %r1270;
	ld.shared.u32 	%r1271, [%r4];
	setp.ge.s32 	%p42, %r107, %r1271;
	@%p42 bra 	$L__BB1_83;
	st.shared.u32 	[%r4], %r107;
$L__BB1_83:
	ld.shared.u32 	%r1272, [%r12+8212];
	add.s32 	%r108, %r106, %r1272;
	ld.shared.u32 	%r1273, [%r5];
	setp.ge.s32 	%p43, %r108, %r1273;
	@%p43 bra 	$L__BB1_85;
	st.shared.u32 	[%r5], %r108;
$L__BB1_85:
	ld.shared.u32 	%r1274, [%r12+20];
	ld.shared.u32 	%r109, [%r13+1408];
	add.s32 	%r110, %r109, %r1274;
	ld.shared.u32 	%r1275, [%r6];
	setp.ge.s32 	%p44, %r110, %r1275;
	@%p44 bra 	$L__BB1_87;
	st.shared.u32 	[%r6], %r110;
$L__BB1_87:
	ld.shared.u32 	%r1276, [%r12+8212];
	add.s32 	%r111, %r109, %r1276;
	ld.shared.u32 	%r1277, [%r7];
	setp.ge.s32 	%p45, %r111, %r1277;
	@%p45 bra 	$L__BB1_89;
	st.shared.u32 	[%r7], %r111;
$L__BB1_89:
	ld.shared.u32 	%r112, [%r20+20];
	ld.shared.u32 	%r1996, [%r22+1280];
	add.s32 	%r114, %r1996, %r112;
	ld.shared.u32 	%r1278, [%r8];
	setp.ge.s32 	%p46, %r114, %r1278;
	@%p46 bra 	$L__BB1_91;
	st.shared.u32 	[%r8], %r114;
	ld.shared.u32 	%r1996, [%r22+1280];
$L__BB1_91:
	ld.shared.u32 	%r117, [%r20+8212];
	add.s32 	%r118, %r1996, %r117;
	ld.shared.u32 	%r1279, [%r9];
	setp.ge.s32 	%p47, %r118, %r1279;
	@%p47 bra 	$L__BB1_93;
	st.shared.u32 	[%r9], %r118;
$L__BB1_93:
	ld.shared.u32 	%r1997, [%r22+1408];
	add.s32 	%r120, %r1997, %r112;
	ld.shared.u32 	%r1280, [%r10];
	setp.ge.s32 	%p48, %r120, %r1280;
	@%p48 bra 	$L__BB1_95;
	st.shared.u32 	[%r10], %r120;
	ld.shared.u32 	%r1997, [%r22+1408];
$L__BB1_95:
	add.s32 	%r123, %r1997, %r117;
	ld.shared.u32 	%r1281, [%r11];
	setp.ge.s32 	%p49, %r123, %r1281;
	@%p49 bra 	$L__BB1_97;
	st.shared.u32 	[%r11], %r123;
$L__BB1_97:
	bar.sync 	0;
	ld.shared.u32 	%r1282, [%r12+24];
	ld.shared.u32 	%r124, [%r13+1536];
	add.s32 	%r125, %r124, %r1282;
	ld.shared.u32 	%r1283, [%r4];
	setp.ge.s32 	%p50, %r125, %r1283;
	@%p50 bra 	$L__BB1_99;
	st.shared.u32 	[%r4], %r125;
$L__BB1_99:
	ld.shared.u32 	%r1284, [%r12+8216];
	add.s32 	%r126, %r124, %r1284;
	ld.shared.u32 	%r1285, [%r5];
	setp.ge.s32 	%p51, %r126, %r1285;
	@%p51 bra 	$L__BB1_101;
	st.shared.u32 	[%r5], %r126;
$L__BB1_101:
	ld.shared.u32 	%r1286, [%r12+24];
	ld.shared.u32 	%r127, [%r13+1664];
	add.s32 	%r128, %r127, %r1286;
	ld.shared.u32 	%r1287, [%r6];
	setp.ge.s32 	%p52, %r128, %r1287;
	@%p52 bra 	$L__BB1_103;
	st.shared.u32 	[%r6], %r128;
$L__BB1_103:
	ld.shared.u32 	%r1288, [%r12+8216];
	add.s32 	%r129, %r127, %r1288;
	ld.shared.u32 	%r1289, [%r7];
	setp.ge.s32 	%p53, %r129, %r1289;
	@%p53 bra 	$L__BB1_105;
	st.shared.u32 	[%r7], %r129;
$L__BB1_105:
	ld.shared.u32 	%r130, [%r20+24];
	ld.shared.u32 	%r1998, [%r22+1536];
	add.s32 	%r132, %r1998, %r130;
	ld.shared.u32 	%r1290, [%r8];
	setp.ge.s32 	%p54, %r132, %r1290;
	@%p54 bra 	$L__BB1_107;
	st.shared.u32 	[%r8], %r132;
	ld.shared.u32 	%r1998, [%r22+1536];
$L__BB1_107:
	ld.shared.u32 	%r135, [%r20+8216];
	add.s32 	%r136, %r1998, %r135;
	ld.shared.u32 	%r1291, [%r9];
	setp.ge.s32 	%p55, %r136, %r1291;
	@%p55 bra 	$L__BB1_109;
	st.shared.u32 	[%r9], %r136;
$L__BB1_109:
	ld.shared.u32 	%r1999, [%r22+1664];
	add.s32 	%r138, %r1999, %r130;
	ld.shared.u32 	%r1292, [%r10];
	setp.ge.s32 	%p56, %r138, %r1292;
	@%p56 bra 	$L__BB1_111;
	st.shared.u32 	[%r10], %r138;
	ld.shared.u32 	%r1999, [%r22+1664];
$L__BB1_111:
	add.s32 	%r141, %r1999, %r135;
	ld.shared.u32 	%r1293, [%r11];
	setp.ge.s32 	%p57, %r141, %r1293;
	@%p57 bra 	$L__BB1_113;
	st.shared.u32 	[%r11], %r141;
$L__BB1_113:
	bar.sync 	0;
	ld.shared.u32 	%r1294, [%r12+28];
	ld.shared.u32 	%r142, [%r13+1792];
	add.s32 	%r143, %r142, %r1294;
	ld.shared.u32 	%r1295, [%r4];
	setp.ge.s32 	%p58, %r143, %r1295;
	@%p58 bra 	$L__BB1_115;
	st.shared.u32 	[%r4], %r143;
$L__BB1_115:
	ld.shared.u32 	%r1296, [%r12+8220];
	add.s32 	%r144, %r142, %r1296;
	ld.shared.u32 	%r1297, [%r5];
	setp.ge.s32 	%p59, %r144, %r1297;
	@%p59 bra 	$L__BB1_117;
	st.shared.u32 	[%r5], %r144;
$L__BB1_117:
	ld.shared.u32 	%r1298, [%r12+28];
	ld.shared.u32 	%r145, [%r13+1920];
	add.s32 	%r146, %r145, %r1298;
	ld.shared.u32 	%r1299, [%r6];
	setp.ge.s32 	%p60, %r146, %r1299;
	@%p60 bra 	$L__BB1_119;
	st.shared.u32 	[%r6], %r146;
$L__BB1_119:
	ld.shared.u32 	%r1300, [%r12+8220];
	add.s32 	%r147, %r145, %r1300;
	ld.shared.u32 	%r1301, [%r7];
	setp.ge.s32 	%p61, %r147, %r1301;
	@%p61 bra 	$L__BB1_121;
	st.shared.u32 	[%r7], %r147;
$L__BB1_121:
	ld.shared.u32 	%r148, [%r20+28];
	ld.shared.u32 	%r2000, [%r22+1792];
	add.s32 	%r150, %r2000, %r148;
	ld.shared.u32 	%r1302, [%r8];
	setp.ge.s32 	%p62, %r150, %r1302;
	@%p62 bra 	$L__BB1_123;
	st.shared.u32 	[%r8], %r150;
	ld.shared.u32 	%r2000, [%r22+1792];
$L__BB1_123:
	ld.shared.u32 	%r153, [%r20+8220];
	add.s32 	%r154, %r2000, %r153;
	ld.shared.u32 	%r1303, [%r9];
	setp.ge.s32 	%p63, %r154, %r1303;
	@%p63 bra 	$L__BB1_125;
	st.shared.u32 	[%r9], %r154;
$L__BB1_125:
	ld.shared.u32 	%r2001, [%r22+1920];
	add.s32 	%r156, %r2001, %r148;
	ld.shared.u32 	%r1304, [%r10];
	setp.ge.s32 	%p64, %r156, %r1304;
	@%p64 bra 	$L__BB1_127;
	st.shared.u32 	[%r10], %r156;
	ld.shared.u32 	%r2001, [%r22+1920];
$L__BB1_127:
	add.s32 	%r159, %r2001, %r153;
	ld.shared.u32 	%r1305, [%r11];
	setp.ge.s32 	%p65, %r159, %r1305;
	@%p65 bra 	$L__BB1_129;
	st.shared.u32 	[%r11], %r159;
$L__BB1_129:
	bar.sync 	0;
	ld.shared.u32 	%r1306, [%r12+32];
	ld.shared.u32 	%r160, [%r13+2048];
	add.s32 	%r161, %r160, %r1306;
	ld.shared.u32 	%r1307, [%r4];
	setp.ge.s32 	%p66, %r161, %r1307;
	@%p66 bra 	$L__BB1_131;
	st.shared.u32 	[%r4], %r161;
$L__BB1_131:
	ld.shared.u32 	%r1308, [%r12+8224];
	add.s32 	%r162, %r160, %r1308;
	ld.shared.u32 	%r1309, [%r5];
	setp.ge.s32 	%p67, %r162, %r1309;
	@%p67 bra 	$L__BB1_133;
	st.shared.u32 	[%r5], %r162;
$L__BB1_133:
	ld.shared.u32 	%r1310, [%r12+32];
	ld.shared.u32 	%r163, [%r13+2176];
	add.s32 	%r164, %r163, %r1310;
	ld.shared.u32 	%r1311, [%r6];
	setp.ge.s32 	%p68, %r164, %r1311;
	@%p68 bra 	$L__BB1_135;
	st.shared.u32 	[%r6], %r164;
$L__BB1_135:
	ld.shared.u32 	%r1312, [%r12+8224];
	add.s32 	%r165, %r163, %r1312;
	ld.shared.u32 	%r1313, [%r7];
	setp.ge.s32 	%p69, %r165, %r1313;
	@%p69 bra 	$L__BB1_137;
	st.shared.u32 	[%r7], %r165;
$L__BB1_137:
	ld.shared.u32 	%r166, [%r20+32];
	ld.shared.u32 	%r2002, [%r22+2048];
	add.s32 	%r168, %r2002, %r166;
	ld.shared.u32 	%r1314, [%r8];
	setp.ge.s32 	%p70, %r168, %r1314;
	@%p70 bra 	$L__BB1_139;
	st.shared.u32 	[%r8], %r168;
	ld.shared.u32 	%r2002, [%r22+2048];
$L__BB1_139:
	ld.shared.u32 	%r171, [%r20+8224];
	add.s32 	%r172, %r2002, %r171;
	ld.shared.u32 	%r1315, [%r9];
	setp.ge.s32 	%p71, %r172, %r1315;
	@%p71 bra 	$L__BB1_141;
	st.shared.u32 	[%r9], %r172;
$L__BB1_141:
	ld.shared.u32 	%r2003, [%r22+2176];
	add.s32 	%r174, %r2003, %r166;
	ld.shared.u32 	%r1316, [%r10];
	setp.ge.s32 	%p72, %r174, %r1316;
	@%p72 bra 	$L__BB1_143;
	st.shared.u32 	[%r10], %r174;
	ld.shared.u32 	%r2003, [%r22+2176];
$L__BB1_143:
	add.s32 	%r177, %r2003, %r171;
	ld.shared.u32 	%r1317, [%r11];
	setp.ge.s32 	%p73, %r177, %r1317;
	@%p73 bra 	$L__BB1_145;
	st.shared.u32 	[%r11], %r177;
$L__BB1_145:
	bar.sync 	0;
	ld.shared.u32 	%r1318, [%r12+36];
	ld.shared.u32 	%r178, [%r13+2304];
	add.s32 	%r179, %r178, %r1318;
	ld.shared.u32 	%r1319, [%r4];
	setp.ge.s32 	%p74, %r179, %r1319;
	@%p74 bra 	$L__BB1_147;
	st.shared.u32 	[%r4], %r179;
$L__BB1_147:
	ld.shared.u32 	%r1320, [%r12+8228];
	add.s32 	%r180, %r178, %r1320;
	ld.shared.u32 	%r1321, [%r5];
	setp.ge.s32 	%p75, %r180, %r1321;
	@%p75 bra 	$L__BB1_149;
	st.shared.u32 	[%r5], %r180;
$L__BB1_149:
	ld.shared.u32 	%r1322, [%r12+36];
	ld.shared.u32 	%r181, [%r13+2432];
	add.s32 	%r182, %r181, %r1322;
	ld.shared.u32 	%r1323, [%r6];
	setp.ge.s32 	%p76, %r182, %r1323;
	@%p76 bra 	$L__BB1_151;
	st.shared.u32 	[%r6], %r182;
$L__BB1_151:
	ld.shared.u32 	%r1324, [%r12+8228];
	add.s32 	%r183, %r181, %r1324;
	ld.shared.u32 	%r1325, [%r7];
	setp.ge.s32 	%p77, %r183, %r1325;
	@%p77 bra 	$L__BB1_153;
	st.shared.u32 	[%r7], %r183;
$L__BB1_153:
	ld.shared.u32 	%r184, [%r20+36];
	ld.shared.u32 	%r2004, [%r22+2304];
	add.s32 	%r186, %r2004, %r184;
	ld.shared.u32 	%r1326, [%r8];
	setp.ge.s32 	%p78, %r186, %r1326;
	@%p78 bra 	$L__BB1_155;
	st.shared.u32 	[%r8], %r186;
	ld.shared.u32 	%r2004, [%r22+2304];
$L__BB1_155:
	ld.shared.u32 	%r189, [%r20+8228];
	add.s32 	%r190, %r2004, %r189;
	ld.shared.u32 	%r1327, [%r9];
	setp.ge.s32 	%p79, %r190, %r1327;
	@%p79 bra 	$L__BB1_157;
	st.shared.u32 	[%r9], %r190;
$L__BB1_157:
	ld.shared.u32 	%r2005, [%r22+2432];
	add.s32 	%r192, %r2005, %r184;
	ld.shared.u32 	%r1328, [%r10];
	setp.ge.s32 	%p80, %r192, %r1328;
	@%p80 bra 	$L__BB1_159;
	st.shared.u32 	[%r10], %r192;
	ld.shared.u32 	%r2005, [%r22+2432];
$L__BB1_159:
	add.s32 	%r195, %r2005, %r189;
	ld.shared.u32 	%r1329, [%r11];
	setp.ge.s32 	%p81, %r195, %r1329;
	@%p81 bra 	$L__BB1_161;
	st.shared.u32 	[%r11], %r195;
$L__BB1_161:
	bar.sync 	0;
	ld.shared.u32 	%r1330, [%r12+40];
	ld.shared.u32 	%r196, [%r13+2560];
	add.s32 	%r197, %r196, %r1330;
	ld.shared.u32 	%r1331, [%r4];
	setp.ge.s32 	%p82, %r197, %r1331;
	@%p82 bra 	$L__BB1_163;
	st.shared.u32 	[%r4], %r197;
$L__BB1_163:
	ld.shared.u32 	%r1332, [%r12+8232];
	add.s32 	%r198, %r196, %r1332;
	ld.shared.u32 	%r1333, [%r5];
	setp.ge.s32 	%p83, %r198, %r1333;
	@%p83 bra 	$L__BB1_165;
	st.shared.u32 	[%r5], %r198;
$L__BB1_165:
	ld.shared.u32 	%r1334, [%r12+40];
	ld.shared.u32 	%r199, [%r13+2688];
	add.s32 	%r200, %r199, %r1334;
	ld.shared.u32 	%r1335, [%r6];
	setp.ge.s32 	%p84, %r200, %r1335;
	@%p84 bra 	$L__BB1_167;
	st.shared.u32 	[%r6], %r200;
$L__BB1_167:
	ld.shared.u32 	%r1336, [%r12+8232];
	add.s32 	%r201, %r199, %r1336;
	ld.shared.u32 	%r1337, [%r7];
	setp.ge.s32 	%p85, %r201, %r1337;
	@%p85 bra 	$L__BB1_169;
	st.shared.u32 	[%r7], %r201;
$L__BB1_169:
	ld.shared.u32 	%r202, [%r20+40];
	ld.shared.u32 	%r2006, [%r22+2560];
	add.s32 	%r204, %r2006, %r202;
	ld.shared.u32 	%r1338, [%r8];
	setp.ge.s32 	%p86, %r204, %r1338;
	@%p86 bra 	$L__BB1_171;
	st.shared.u32 	[%r8], %r204;
	ld.shared.u32 	%r2006, [%r22+2560];
$L__BB1_171:
	ld.shared.u32 	%r207, [%r20+8232];
	add.s32 	%r208, %r2006, %r207;
	ld.shared.u32 	%r1339, [%r9];
	setp.ge.s32 	%p87, %r208, %r1339;
	@%p87 bra 	$L__BB1_173;
	st.shared.u32 	[%r9], %r208;
$L__BB1_173:
	ld.shared.u32 	%r2007, [%r22+2688];
	add.s32 	%r210, %r2007, %r202;
	ld.shared.u32 	%r1340, [%r10];
	setp.ge.s32 	%p88, %r210, %r1340;
	@%p88 bra 	$L__BB1_175;
	st.shared.u32 	[%r10], %r210;
	ld.shared.u32 	%r2007, [%r22+2688];
$L__BB1_175:
	add.s32 	%r213, %r2007, %r207;
	ld.shared.u32 	%r1341, [%r11];
	setp.ge.s32 	%p89, %r213, %r1341;
	@%p89 bra 	$L__BB1_177;
	st.shared.u32 	[%r11], %r213;
$L__BB1_177:
	bar.sync 	0;
	ld.shared.u32 	%r1342, [%r12+44];
	ld.shared.u32 	%r214, [%r13+2816];
	add.s32 	%r215, %r214, %r1342;
	ld.shared.u32 	%r1343, [%r4];
	setp.ge.s32 	%p90, %r215, %r1343;
	@%p90 bra 	$L__BB1_179;
	st.shared.u32 	[%r4], %r215;
$L__BB1_179:
	ld.shared.u32 	%r1344, [%r12+8236];
	add.s32 	%r216, %r214, %r1344;
	ld.shared.u32 	%r1345, [%r5];
	setp.ge.s32 	%p91, %r216, %r1345;
	@%p91 bra 	$L__BB1_181;
	st.shared.u32 	[%r5], %r216;
$L__BB1_181:
	ld.shared.u32 	%r1346, [%r12+44];
	ld.shared.u32 	%r217, [%r13+2944];
	add.s32 	%r218, %r217, %r1346;
	ld.shared.u32 	%r1347, [%r6];
	setp.ge.s32 	%p92, %r218, %r1347;
	@%p92 bra 	$L__BB1_183;
	st.shared.u32 	[%r6], %r218;
$L__BB1_183:
	ld.shared.u32 	%r1348, [%r12+8236];
	add.s32 	%r219, %r217, %r1348;
	ld.shared.u32 	%r1349, [%r7];
	setp.ge.s32 	%p93, %r219, %r1349;
	@%p93 bra 	$L__BB1_185;
	st.shared.u32 	[%r7], %r219;
$L__BB1_185:
	ld.shared.u32 	%r220, [%r20+44];
	ld.shared.u32 	%r2008, [%r22+2816];
	add.s32 	%r222, %r2008, %r220;
	ld.shared.u32 	%r1350, [%r8];
	setp.ge.s32 	%p94, %r222, %r1350;
	@%p94 bra 	$L__BB1_187;
	st.shared.u32 	[%r8], %r222;
	ld.shared.u32 	%r2008, [%r22+2816];
$L__BB1_187:
	ld.shared.u32 	%r225, [%r20+8236];
	add.s32 	%r226, %r2008, %r225;
	ld.shared.u32 	%r1351, [%r9];
	setp.ge.s32 	%p95, %r226, %r1351;
	@%p95 bra 	$L__BB1_189;
	st.shared.u32 	[%r9], %r226;
$L__BB1_189:
	ld.shared.u32 	%r2009, [%r22+2944];
	add.s32 	%r228, %r2009, %r220;
	ld.shared.u32 	%r1352, [%r10];
	setp.ge.s32 	%p96, %r228, %r1352;
	@%p96 bra 	$L__BB1_191;
	st.shared.u32 	[%r10], %r228;
	ld.shared.u32 	%r2009, [%r22+2944];
$L__BB1_191:
	add.s32 	%r231, %r2009, %r225;
	ld.shared.u32 	%r1353, [%r11];
	setp.ge.s32 	%p97, %r231, %r1353;
	@%p97 bra 	$L__BB1_193;
	st.shared.u32 	[%r11], %r231;
$L__BB1_193:
	bar.sync 	0;
	ld.shared.u32 	%r1354, [%r12+48];
	ld.shared.u32 	%r232, [%r13+3072];
	add.s32 	%r233, %r232, %r1354;
	ld.shared.u32 	%r1355, [%r4];
	setp.ge.s32 	%p98, %r233, %r1355;
	@%p98 bra 	$L__BB1_195;
	st.shared.u32 	[%r4], %r233;
$L__BB1_195:
	ld.shared.u32 	%r1356, [%r12+8240];
	add.s32 	%r234, %r232, %r1356;
	ld.shared.u32 	%r1357, [%r5];
	setp.ge.s32 	%p99, %r234, %r1357;
	@%p99 bra 	$L__BB1_197;
	st.shared.u32 	[%r5], %r234;
$L__BB1_197:
	ld.shared.u32 	%r1358, [%r12+48];
	ld.shared.u32 	%r235, [%r13+3200];
	add.s32 	%r236, %r235, %r1358;
	ld.shared.u32 	%r1359, [%r6];
	setp.ge.s32 	%p100, %r236, %r1359;
	@%p100 bra 	$L__BB1_199;
	st.shared.u32 	[%r6], %r236;
$L__BB1_199:
	ld.shared.u32 	%r1360, [%r12+8240];
	add.s32 	%r237, %r235, %r1360;
	ld.shared.u32 	%r1361, [%r7];
	setp.ge.s32 	%p101, %r237, %r1361;
	@%p101 bra 	$L__BB1_201;
	st.shared.u32 	[%r7], %r237;
$L__BB1_201:
	ld.shared.u32 	%r238, [%r20+48];
	ld.shared.u32 	%r2010, [%r22+3072];
	add.s32 	%r240, %r2010, %r238;
	ld.shared.u32 	%r1362, [%r8];
	setp.ge.s32 	%p102, %r240, %r1362;
	@%p102 bra 	$L__BB1_203;
	st.shared.u32 	[%r8], %r240;
	ld.shared.u32 	%r2010, [%r22+3072];
$L__BB1_203:
	ld.shared.u32 	%r243, [%r20+8240];
	add.s32 	%r244, %r2010, %r243;
	ld.shared.u32 	%r1363, [%r9];
	setp.ge.s32 	%p103, %r244, %r1363;
	@%p103 bra 	$L__BB1_205;
	st.shared.u32 	[%r9], %r244;
$L__BB1_205:
	ld.shared.u32 	%r2011, [%r22+3200];
	add.s32 	%r246, %r2011, %r238;
	ld.shared.u32 	%r1364, [%r10];
	setp.ge.s32 	%p104, %r246, %r1364;
	@%p104 bra 	$L__BB1_207;
	st.shared.u32 	[%r10], %r246;
	ld.shared.u32 	%r2011, [%r22+3200];
$L__BB1_207:
	add.s32 	%r249, %r2011, %r243;
	ld.shared.u32 	%r1365, [%r11];
	setp.ge.s32 	%p105, %r249, %r1365;
	@%p105 bra 	$L__BB1_209;
	st.shared.u32 	[%r11], %r249;
$L__BB1_209:
	bar.sync 	0;
	ld.shared.u32 	%r1366, [%r12+52];
	ld.shared.u32 	%r250, [%r13+3328];
	add.s32 	%r251, %r250, %r1366;
	ld.shared.u32 	%r1367, [%r4];
	setp.ge.s32 	%p106, %r251, %r1367;
	@%p106 bra 	$L__BB1_211;
	st.shared.u32 	[%r4], %r251;
$L__BB1_211:
	ld.shared.u32 	%r1368, [%r12+8244];
	add.s32 	%r252, %r250, %r1368;
	ld.shared.u32 	%r1369, [%r5];
	setp.ge.s32 	%p107, %r252, %r1369;
	@%p107 bra 	$L__BB1_213;
	st.shared.u32 	[%r5], %r252;
$L__BB1_213:
	ld.shared.u32 	%r1370, [%r12+52];
	ld.shared.u32 	%r253, [%r13+3456];
	add.s32 	%r254, %r253, %r1370;
	ld.shared.u32 	%r1371, [%r6];
	setp.ge.s32 	%p108, %r254, %r1371;
	@%p108 bra 	$L__BB1_215;
	st.shared.u32 	[%r6], %r254;
$L__BB1_215:
	ld.shared.u32 	%r1372, [%r12+8244];
	add.s32 	%r255, %r253, %r1372;
	ld.shared.u32 	%r1373, [%r7];
	setp.ge.s32 	%p109, %r255, %r1373;
	@%p109 bra 	$L__BB1_217;
	st.shared.u32 	[%r7], %r255;
$L__BB1_217:
	ld.shared.u32 	%r256, [%r20+52];
	ld.shared.u32 	%r2012, [%r22+3328];
	add.s32 	%r258, %r2012, %r256;
	ld.shared.u32 	%r1374, [%r8];
	setp.ge.s32 	%p110, %r258, %r1374;
	@%p110 bra 	$L__BB1_219;
	st.shared.u32 	[%r8], %r258;
	ld.shared.u32 	%r2012, [%r22+3328];
$L__BB1_219:
	ld.shared.u32 	%r261, [%r20+8244];
	add.s32 	%r262, %r2012, %r261;
	ld.shared.u32 	%r1375, [%r9];
	setp.ge.s32 	%p111, %r262, %r1375;
	@%p111 bra 	$L__BB1_221;
	st.shared.u32 	[%r9], %r262;
$L__BB1_221:
	ld.shared.u32 	%r2013, [%r22+3456];
	add.s32 	%r264, %r2013, %r256;
	ld.shared.u32 	%r1376, [%r10];
	setp.ge.s32 	%p112, %r264, %r1376;
	@%p112 bra 	$L__BB1_223;
	st.shared.u32 	[%r10], %r264;
	ld.shared.u32 	%r2013, [%r22+3456];
$L__BB1_223:
	add.s32 	%r267, %r2013, %r261;
	ld.shared.u32 	%r1377, [%r11];
	setp.ge.s32 	%p113, %r267, %r1377;
	@%p113 bra 	$L__BB1_225;
	st.shared.u32 	[%r11], %r267;
$L__BB1_225:
	bar.sync 	0;
	ld.shared.u32 	%r1378, [%r12+56];
	ld.shared.u32 	%r268, [%r13+3584];
	add.s32 	%r269, %r268, %r1378;
	ld.shared.u32 	%r1379, [%r4];
	setp.ge.s32 	%p114, %r269, %r1379;
	@%p114 bra 	$L__BB1_227;
	st.shared.u32 	[%r4], %r269;
$L__BB1_227:
	ld.shared.u32 	%r1380, [%r12+8248];
	add.s32 	%r270, %r268, %r1380;
	ld.shared.u32 	%r1381, [%r5];
	setp.ge.s32 	%p115, %r270, %r1381;
	@%p115 bra 	$L__BB1_229;
	st.shared.u32 	[%r5], %r270;
$L__BB1_229:
	ld.shared.u32 	%r1382, [%r12+56];
	ld.shared.u32 	%r271, [%r13+3712];
	add.s32 	%r272, %r271, %r1382;
	ld.shared.u32 	%r1383, [%r6];
	setp.ge.s32 	%p116, %r272, %r1383;
	@%p116 bra 	$L__BB1_231;
	st.shared.u32 	[%r6], %r272;
$L__BB1_231:
	ld.shared.u32 	%r1384, [%r12+8248];
	add.s32 	%r273, %r271, %r1384;
	ld.shared.u32 	%r1385, [%r7];
	setp.ge.s32 	%p117, %r273, %r1385;
	@%p117 bra 	$L__BB1_233;
	st.shared.u32 	[%r7], %r273;
$L__BB1_233:
	ld.shared.u32 	%r274, [%r20+56];
	ld.shared.u32 	%r2014, [%r22+3584];
	add.s32 	%r276, %r2014, %r274;
	ld.shared.u32 	%r1386, [%r8];
	setp.ge.s32 	%p118, %r276, %r1386;
	@%p118 bra 	$L__BB1_235;
	st.shared.u32 	[%r8], %r276;
	ld.shared.u32 	%r2014, [%r22+3584];
$L__BB1_235:
	ld.shared.u32 	%r279, [%r20+8248];
	add.s32 	%r280, %r2014, %r279;
	ld.shared.u32 	%r1387, [%r9];
	setp.ge.s32 	%p119, %r280, %r1387;
	@%p119 bra 	$L__BB1_237;
	st.shared.u32 	[%r9], %r280;
$L__BB1_237:
	ld.shared.u32 	%r2015, [%r22+3712];
	add.s32 	%r282, %r2015, %r274;
	ld.shared.u32 	%r1388, [%r10];
	setp.ge.s32 	%p120, %r282, %r1388;
	@%p120 bra 	$L__BB1_239;
	st.shared.u32 	[%r10], %r282;
	ld.shared.u32 	%r2015, [%r22+3712];
$L__BB1_239:
	add.s32 	%r285, %r2015, %r279;
	ld.shared.u32 	%r1389, [%r11];
	setp.ge.s32 	%p121, %r285, %r1389;
	@%p121 bra 	$L__BB1_241;
	st.shared.u32 	[%r11], %r285;
$L__BB1_241:
	bar.sync 	0;
	ld.shared.u32 	%r1390, [%r12+60];
	ld.shared.u32 	%r286, [%r13+3840];
	add.s32 	%r287, %r286, %r1390;
	ld.shared.u32 	%r1391, [%r4];
	setp.ge.s32 	%p122, %r287, %r1391;
	@%p122 bra 	$L__BB1_243;
	st.shared.u32 	[%r4], %r287;
$L__BB1_243:
	ld.shared.u32 	%r1392, [%r12+8252];
	add.s32 	%r288, %r286, %r1392;
	ld.shared.u32 	%r1393, [%r5];
	setp.ge.s32 	%p123, %r288, %r1393;
	@%p123 bra 	$L__BB1_245;
	st.shared.u32 	[%r5], %r288;
$L__BB1_245:
	ld.shared.u32 	%r1394, [%r12+60];
	ld.shared.u32 	%r289, [%r13+3968];
	add.s32 	%r290, %r289, %r1394;
	ld.shared.u32 	%r1395, [%r6];
	setp.ge.s32 	%p124, %r290, %r1395;
	@%p124 bra 	$L__BB1_247;
	st.shared.u32 	[%r6], %r290;
$L__BB1_247:
	ld.shared.u32 	%r1396, [%r12+8252];
	add.s32 	%r291, %r289, %r1396;
	ld.shared.u32 	%r1397, [%r7];
	setp.ge.s32 	%p125, %r291, %r1397;
	@%p125 bra 	$L__BB1_249;
	st.shared.u32 	[%r7], %r291;
$L__BB1_249:
	ld.shared.u32 	%r292, [%r20+60];
	ld.shared.u32 	%r2016, [%r22+3840];
	add.s32 	%r294, %r2016, %r292;
	ld.shared.u32 	%r1398, [%r8];
	setp.ge.s32 	%p126, %r294, %r1398;
	@%p126 bra 	$L__BB1_251;
	st.shared.u32 	[%r8], %r294;
	ld.shared.u32 	%r2016, [%r22+3840];
$L__BB1_251:
	ld.shared.u32 	%r297, [%r20+8252];
	add.s32 	%r298, %r2016, %r297;
	ld.shared.u32 	%r1399, [%r9];
	setp.ge.s32 	%p127, %r298, %r1399;
	@%p127 bra 	$L__BB1_253;
	st.shared.u32 	[%r9], %r298;
$L__BB1_253:
	ld.shared.u32 	%r2017, [%r22+3968];
	add.s32 	%r300, %r2017, %r292;
	ld.shared.u32 	%r1400, [%r10];
	setp.ge.s32 	%p128, %r300, %r1400;
	@%p128 bra 	$L__BB1_255;
	st.shared.u32 	[%r10], %r300;
	ld.shared.u32 	%r2017, [%r22+3968];
$L__BB1_255:
	add.s32 	%r303, %r2017, %r297;
	ld.shared.u32 	%r1401, [%r11];
	setp.ge.s32 	%p129, %r303, %r1401;
	@%p129 bra 	$L__BB1_257;
	st.shared.u32 	[%r11], %r303;
$L__BB1_257:
	bar.sync 	0;
	ld.shared.u32 	%r1402, [%r12+64];
	ld.shared.u32 	%r304, [%r13+4096];
	add.s32 	%r305, %r304, %r1402;
	ld.shared.u32 	%r1403, [%r4];
	setp.ge.s32 	%p130, %r305, %r1403;
	@%p130 bra 	$L__BB1_259;
	st.shared.u32 	[%r4], %r305;
$L__BB1_259:
	ld.shared.u32 	%r1404, [%r12+8256];
	add.s32 	%r306, %r304, %r1404;
	ld.shared.u32 	%r1405, [%r5];
	setp.ge.s32 	%p131, %r306, %r1405;
	@%p131 bra 	$L__BB1_261;
	st.shared.u32 	[%r5], %r306;
$L__BB1_261:
	ld.shared.u32 	%r1406, [%r12+64];
	ld.shared.u32 	%r307, [%r13+4224];
	add.s32 	%r308, %r307, %r1406;
	ld.shared.u32 	%r1407, [%r6];
	setp.ge.s32 	%p132, %r308, %r1407;
	@%p132 bra 	$L__BB1_263;
	st.shared.u32 	[%r6], %r308;
$L__BB1_263:
	ld.shared.u32 	%r1408, [%r12+8256];
	add.s32 	%r309, %r307, %r1408;
	ld.shared.u32 	%r1409, [%r7];
	setp.ge.s32 	%p133, %r309, %r1409;
	@%p133 bra 	$L__BB1_265;
	st.shared.u32 	[%r7], %r309;
$L__BB1_265:
	ld.shared.u32 	%r310, [%r20+64];
	ld.shared.u32 	%r2018, [%r22+4096];
	add.s32 	%r312, %r2018, %r310;
	ld.shared.u32 	%r1410, [%r8];
	setp.ge.s32 	%p134, %r312, %r1410;
	@%p134 bra 	$L__BB1_267;
	st.shared.u32 	[%r8], %r312;
	ld.shared.u32 	%r2018, [%r22+4096];
$L__BB1_267:
	ld.shared.u32 	%r315, [%r20+8256];
	add.s32 	%r316, %r2018, %r315;
	ld.shared.u32 	%r1411, [%r9];
	setp.ge.s32 	%p135, %r316, %r1411;
	@%p135 bra 	$L__BB1_269;
	st.shared.u32 	[%r9], %r316;
$L__BB1_269:
	ld.shared.u32 	%r2019, [%r22+4224];
	add.s32 	%r318, %r2019, %r310;
	ld.shared.u32 	%r1412, [%r10];
	setp.ge.s32 	%p136, %r318, %r1412;
	@%p136 bra 	$L__BB1_271;
	st.shared.u32 	[%r10], %r318;
	ld.shared.u32 	%r2019, [%r22+4224];
$L__BB1_271:
	add.s32 	%r321, %r2019, %r315;
	ld.shared.u32 	%r1413, [%r11];
	setp.ge.s32 	%p137, %r321, %r1413;
	@%p137 bra 	$L__BB1_273;
	st.shared.u32 	[%r11], %r321;
$L__BB1_273:
	bar.sync 	0;
	ld.shared.u32 	%r1414, [%r12+68];
	ld.shared.u32 	%r322, [%r13+4352];
	add.s32 	%r323, %r322, %r1414;
	ld.shared.u32 	%r1415, [%r4];
	setp.ge.s32 	%p138, %r323, %r1415;
	@%p138 bra 	$L__BB1_275;
	st.shared.u32 	[%r4], %r323;
$L__BB1_275:
	ld.shared.u32 	%r1416, [%r12+8260];
	add.s32 	%r324, %r322, %r1416;
	ld.shared.u32 	%r1417, [%r5];
	setp.ge.s32 	%p139, %r324, %r1417;
	@%p139 bra 	$L__BB1_277;
	st.shared.u32 	[%r5], %r324;
$L__BB1_277:
	ld.shared.u32 	%r1418, [%r12+68];
	ld.shared.u32 	%r325, [%r13+4480];
	add.s32 	%r326, %r325, %r1418;
	ld.shared.u32 	%r1419, [%r6];
	setp.ge.s32 	%p140, %r326, %r1419;
	@%p140 bra 	$L__BB1_279;
	st.shared.u32 	[%r6], %r326;
$L__BB1_279:
	ld.shared.u32 	%r1420, [%r12+8260];
	add.s32 	%r327, %r325, %r1420;
	ld.shared.u32 	%r1421, [%r7];
	setp.ge.s32 	%p141, %r327, %r1421;
	@%p141 bra 	$L__BB1_281;
	st.shared.u32 	[%r7], %r327;
$L__BB1_281:
	ld.shared.u32 	%r328, [%r20+68];
	ld.shared.u32 	%r2020, [%r22+4352];
	add.s32 	%r330, %r2020, %r328;
	ld.shared.u32 	%r1422, [%r8];
	setp.ge.s32 	%p142, %r330, %r1422;
	@%p142 bra 	$L__BB1_283;
	st.shared.u32 	[%r8], %r330;
	ld.shared.u32 	%r2020, [%r22+4352];
$L__BB1_283:
	ld.shared.u32 	%r333, [%r20+8260];
	add.s32 	%r334, %r2020, %r333;
	ld.shared.u32 	%r1423, [%r9];
	setp.ge.s32 	%p143, %r334, %r1423;
	@%p143 bra 	$L__BB1_285;
	st.shared.u32 	[%r9], %r334;
$L__BB1_285:
	ld.shared.u32 	%r2021, [%r22+4480];
	add.s32 	%r336, %r2021, %r328;
	ld.shared.u32 	%r1424, [%r10];
	setp.ge.s32 	%p144, %r336, %r1424;
	@%p144 bra 	$L__BB1_287;
	st.shared.u32 	[%r10], %r336;
	ld.shared.u32 	%r2021, [%r22+4480];
$L__BB1_287:
	add.s32 	%r339, %r2021, %r333;
	ld.shared.u32 	%r1425, [%r11];
	setp.ge.s32 	%p145, %r339, %r1425;
	@%p145 bra 	$L__BB1_289;
	st.shared.u32 	[%r11], %r339;
$L__BB1_289:
	bar.sync 	0;
	ld.shared.u32 	%r1426, [%r12+72];
	ld.shared.u32 	%r340, [%r13+4608];
	add.s32 	%r341, %r340, %r1426;
	ld.shared.u32 	%r1427, [%r4];
	setp.ge.s32 	%p146, %r341, %r1427;
	@%p146 bra 	$L__BB1_291;
	st.shared.u32 	[%r4], %r341;
$L__BB1_291:
	ld.shared.u32 	%r1428, [%r12+8264];
	add.s32 	%r342, %r340, %r1428;
	ld.shared.u32 	%r1429, [%r5];
	setp.ge.s32 	%p147, %r342, %r1429;
	@%p147 bra 	$L__BB1_293;
	st.shared.u32 	[%r5], %r342;
$L__BB1_293:
	ld.shared.u32 	%r1430, [%r12+72];
	ld.shared.u32 	%r343, [%r13+4736];
	add.s32 	%r344, %r343, %r1430;
	ld.shared.u32 	%r1431, [%r6];
	setp.ge.s32 	%p148, %r344, %r1431;
	@%p148 bra 	$L__BB1_295;
	st.shared.u32 	[%r6], %r344;
$L__BB1_295:
	ld.shared.u32 	%r1432, [%r12+8264];
	add.s32 	%r345, %r343, %r1432;
	ld.shared.u32 	%r1433, [%r7];
	setp.ge.s32 	%p149, %r345, %r1433;
	@%p149 bra 	$L__BB1_297;
	st.shared.u32 	[%r7], %r345;
$L__BB1_297:
	ld.shared.u32 	%r346, [%r20+72];
	ld.shared.u32 	%r2022, [%r22+4608];
	add.s32 	%r348, %r2022, %r346;
	ld.shared.u32 	%r1434, [%r8];
	setp.ge.s32 	%p150, %r348, %r1434;
	@%p150 bra 	$L__BB1_299;
	st.shared.u32 	[%r8], %r348;
	ld.shared.u32 	%r2022, [%r22+4608];
$L__BB1_299:
	ld.shared.u32 	%r351, [%r20+8264];
	add.s32 	%r352, %r2022, %r351;
	ld.shared.u32 	%r1435, [%r9];
	setp.ge.s32 	%p151, %r352, %r1435;
	@%p151 bra 	$L__BB1_301;
	st.shared.u32 	[%r9], %r352;
$L__BB1_301:
	ld.shared.u32 	%r2023, [%r22+4736];
	add.s32 	%r354, %r2023, %r346;
	ld.shared.u32 	%r1436, [%r10];
	setp.ge.s32 	%p152, %r354, %r1436;
	@%p152 bra 	$L__BB1_303;
	st.shared.u32 	[%r10], %r354;
	ld.shared.u32 	%r2023, [%r22+4736];
$L__BB1_303:
	add.s32 	%r357, %r2023, %r351;
	ld.shared.u32 	%r1437, [%r11];
	setp.ge.s32 	%p153, %r357, %r1437;
	@%p153 bra 	$L__BB1_305;
	st.shared.u32 	[%r11], %r357;
$L__BB1_305:
	bar.sync 	0;
	ld.shared.u32 	%r1438, [%r12+76];
	ld.shared.u32 	%r358, [%r13+4864];
	add.s32 	%r359, %r358, %r1438;
	ld.shared.u32 	%r1439, [%r4];
	setp.ge.s32 	%p154, %r359, %r1439;
	@%p154 bra 	$L__BB1_307;
	st.shared.u32 	[%r4], %r359;
$L__BB1_307:
	ld.shared.u32 	%r1440, [%r12+8268];
	add.s32 	%r360, %r358, %r1440;
	ld.shared.u32 	%r1441, [%r5];
	setp.ge.s32 	%p155, %r360, %r1441;
	@%p155 bra 	$L__BB1_309;
	st.shared.u32 	[%r5], %r360;
$L__BB1_309:
	ld.shared.u32 	%r1442, [%r12+76];
	ld.shared.u32 	%r361, [%r13+4992];
	add.s32 	%r362, %r361, %r1442;
	ld.shared.u32 	%r1443, [%r6];
	setp.ge.s32 	%p156, %r362, %r1443;
	@%p156 bra 	$L__BB1_311;
	st.shared.u32 	[%r6], %r362;
$L__BB1_311:
	ld.shared.u32 	%r1444, [%r12+8268];
	add.s32 	%r363, %r361, %r1444;
	ld.shared.u32 	%r1445, [%r7];
	setp.ge.s32 	%p157, %r363, %r1445;
	@%p157 bra 	$L__BB1_313;
	st.shared.u32 	[%r7], %r363;
$L__BB1_313:
	ld.shared.u32 	%r364, [%r20+76];
	ld.shared.u32 	%r2024, [%r22+4864];
	add.s32 	%r366, %r2024, %r364;
	ld.shared.u32 	%r1446, [%r8];
	setp.ge.s32 	%p158, %r366, %r1446;
	@%p158 bra 	$L__BB1_315;
	st.shared.u32 	[%r8], %r366;
	ld.shared.u32 	%r2024, [%r22+4864];
$L__BB1_315:
	ld.shared.u32 	%r369, [%r20+8268];
	add.s32 	%r370, %r2024, %r369;
	ld.shared.u32 	%r1447, [%r9];
	setp.ge.s32 	%p159, %r370, %r1447;
	@%p159 bra 	$L__BB1_317;
	st.shared.u32 	[%r9], %r370;
$L__BB1_317:
	ld.shared.u32 	%r2025, [%r22+4992];
	add.s32 	%r372, %r2025, %r364;
	ld.shared.u32 	%r1448, [%r10];
	setp.ge.s32 	%p160, %r372, %r1448;
	@%p160 bra 	$L__BB1_319;
	st.shared.u32 	[%r10], %r372;
	ld.shared.u32 	%r2025, [%r22+4992];
$L__BB1_319:
	add.s32 	%r375, %r2025, %r369;
	ld.shared.u32 	%r1449, [%r11];
	setp.ge.s32 	%p161, %r375, %r1449;
	@%p161 bra 	$L__BB1_321;
	st.shared.u32 	[%r11], %r375;
$L__BB1_321:
	bar.sync 	0;
	ld.shared.u32 	%r1450, [%r12+80];
	ld.shared.u32 	%r376, [%r13+5120];
	add.s32 	%r377, %r376, %r1450;
	ld.shared.u32 	%r1451, [%r4];
	setp.ge.s32 	%p162, %r377, %r1451;
	@%p162 bra 	$L__BB1_323;
	st.shared.u32 	[%r4], %r377;
$L__BB1_323:
	ld.shared.u32 	%r1452, [%r12+8272];
	add.s32 	%r378, %r376, %r1452;
	ld.shared.u32 	%r1453, [%r5];
	setp.ge.s32 	%p163, %r378, %r1453;
	@%p163 bra 	$L__BB1_325;
	st.shared.u32 	[%r5], %r378;
$L__BB1_325:
	ld.shared.u32 	%r1454, [%r12+80];
	ld.shared.u32 	%r379, [%r13+5248];
	add.s32 	%r380, %r379, %r1454;
	ld.shared.u32 	%r1455, [%r6];
	setp.ge.s32 	%p164, %r380, %r1455;
	@%p164 bra 	$L__BB1_327;
	st.shared.u32 	[%r6], %r380;
$L__BB1_327:
	ld.shared.u32 	%r1456, [%r12+8272];
	add.s32 	%r381, %r379, %r1456;
	ld.shared.u32 	%r1457, [%r7];
	setp.ge.s32 	%p165, %r381, %r1457;
	@%p165 bra 	$L__BB1_329;
	st.shared.u32 	[%r7], %r381;
$L__BB1_329:
	ld.shared.u32 	%r382, [%r20+80];
	ld.shared.u32 	%r2026, [%r22+5120];
	add.s32 	%r384, %r2026, %r382;
	ld.shared.u32 	%r1458, [%r8];
	setp.ge.s32 	%p166, %r384, %r1458;
	@%p166 bra 	$L__BB1_331;
	st.shared.u32 	[%r8], %r384;
	ld.shared.u32 	%r2026, [%r22+5120];
$L__BB1_331:
	ld.shared.u32 	%r387, [%r20+8272];
	add.s32 	%r388, %r2026, %r387;
	ld.shared.u32 	%r1459, [%r9];
	setp.ge.s32 	%p167, %r388, %r1459;
	@%p167 bra 	$L__BB1_333;
	st.shared.u32 	[%r9], %r388;
$L__BB1_333:
	ld.shared.u32 	%r2027, [%r22+5248];
	add.s32 	%r390, %r2027, %r382;
	ld.shared.u32 	%r1460, [%r10];
	setp.ge.s32 	%p168, %r390, %r1460;
	@%p168 bra 	$L__BB1_335;
	st.shared.u32 	[%r10], %r390;
	ld.shared.u32 	%r2027, [%r22+5248];
$L__BB1_335:
	add.s32 	%r393, %r2027, %r387;
	ld.shared.u32 	%r1461, [%r11];
	setp.ge.s32 	%p169, %r393, %r1461;
	@%p169 bra 	$L__BB1_337;
	st.shared.u32 	[%r11], %r393;
$L__BB1_337:
	bar.sync 	0;
	ld.shared.u32 	%r1462, [%r12+84];
	ld.shared.u32 	%r394, [%r13+5376];
	add.s32 	%r395, %r394, %r1462;
	ld.shared.u32 	%r1463, [%r4];
	setp.ge.s32 	%p170, %r395, %r1463;
	@%p170 bra 	$L__BB1_339;
	st.shared.u32 	[%r4], %r395;
$L__BB1_339:
	ld.shared.u32 	%r1464, [%r12+8276];
	add.s32 	%r396, %r394, %r1464;
	ld.shared.u32 	%r1465, [%r5];
	setp.ge.s32 	%p171, %r396, %r1465;
	@%p171 bra 	$L__BB1_341;
	st.shared.u32 	[%r5], %r396;
$L__BB1_341:
	ld.shared.u32 	%r1466, [%r12+84];
	ld.shared.u32 	%r397, [%r13+5504];
	add.s32 	%r398, %r397, %r1466;
	ld.shared.u32 	%r1467, [%r6];
	setp.ge.s32 	%p172, %r398, %r1467;
	@%p172 bra 	$L__BB1_343;
	st.shared.u32 	[%r6], %r398;
$L__BB1_343:
	ld.shared.u32 	%r1468, [%r12+8276];
	add.s32 	%r399, %r397, %r1468;
	ld.shared.u32 	%r1469, [%r7];
	setp.ge.s32 	%p173, %r399, %r1469;
	@%p173 bra 	$L__BB1_345;
	st.shared.u32 	[%r7], %r399;
$L__BB1_345:
	ld.shared.u32 	%r400, [%r20+84];
	ld.shared.u32 	%r2028, [%r22+5376];
	add.s32 	%r402, %r2028, %r400;
	ld.shared.u32 	%r1470, [%r8];
	setp.ge.s32 	%p174, %r402, %r1470;
	@%p174 bra 	$L__BB1_347;
	st.shared.u32 	[%r8], %r402;
	ld.shared.u32 	%r2028, [%r22+5376];
$L__BB1_347:
	ld.shared.u32 	%r405, [%r20+8276];
	add.s32 	%r406, %r2028, %r405;
	ld.shared.u32 	%r1471, [%r9];
	setp.ge.s32 	%p175, %r406, %r1471;
	@%p175 bra 	$L__BB1_349;
	st.shared.u32 	[%r9], %r406;
$L__BB1_349:
	ld.shared.u32 	%r2029, [%r22+5504];
	add.s32 	%r408, %r2029, %r400;
	ld.shared.u32 	%r1472, [%r10];
	setp.ge.s32 	%p176, %r408, %r1472;
	@%p176 bra 	$L__BB1_351;
	st.shared.u32 	[%r10], %r408;
	ld.shared.u32 	%r2029, [%r22+5504];
$L__BB1_351:
	add.s32 	%r411, %r2029, %r405;
	ld.shared.u32 	%r1473, [%r11];
	setp.ge.s32 	%p177, %r411, %r1473;
	@%p177 bra 	$L__BB1_353;
	st.shared.u32 	[%r11], %r411;
$L__BB1_353:
	bar.sync 	0;
	ld.shared.u32 	%r1474, [%r12+88];
	ld.shared.u32 	%r412, [%r13+5632];
	add.s32 	%r413, %r412, %r1474;
	ld.shared.u32 	%r1475, [%r4];
	setp.ge.s32 	%p178, %r413, %r1475;
	@%p178 bra 	$L__BB1_355;
	st.shared.u32 	[%r4], %r413;
$L__BB1_355:
	ld.shared.u32 	%r1476, [%r12+8280];
	add.s32 	%r414, %r412, %r1476;
	ld.shared.u32 	%r1477, [%r5];
	setp.ge.s32 	%p179, %r414, %r1477;
	@%p179 bra 	$L__BB1_357;
	st.shared.u32 	[%r5], %r414;
$L__BB1_357:
	ld.shared.u32 	%r1478, [%r12+88];
	ld.shared.u32 	%r415, [%r13+5760];
	add.s32 	%r416, %r415, %r1478;
	ld.shared.u32 	%r1479, [%r6];
	setp.ge.s32 	%p180, %r416, %r1479;
	@%p180 bra 	$L__BB1_359;
	st.shared.u32 	[%r6], %r416;
$L__BB1_359:
	ld.shared.u32 	%r1480, [%r12+8280];
	add.s32 	%r417, %r415, %r1480;
	ld.shared.u32 	%r1481, [%r7];
	setp.ge.s32 	%p181, %r417, %r1481;
	@%p181 bra 	$L__BB1_361;
	st.shared.u32 	[%r7], %r417;
$L__BB1_361:
	ld.shared.u32 	%r418, [%r20+88];
	ld.shared.u32 	%r2030, [%r22+5632];
	add.s32 	%r420, %r2030, %r418;
	ld.shared.u32 	%r1482, [%r8];
	setp.ge.s32 	%p182, %r420, %r1482;
	@%p182 bra 	$L__BB1_363;
	st.shared.u32 	[%r8], %r420;
	ld.shared.u32 	%r2030, [%r22+5632];
$L__BB1_363:
	ld.shared.u32 	%r423, [%r20+8280];
	add.s32 	%r424, %r2030, %r423;
	ld.shared.u32 	%r1483, [%r9];
	setp.ge.s32 	%p183, %r424, %r1483;
	@%p183 bra 	$L__BB1_365;
	st.shared.u32 	[%r9], %r424;
$L__BB1_365:
	ld.shared.u32 	%r2031, [%r22+5760];
	add.s32 	%r426, %r2031, %r418;
	ld.shared.u32 	%r1484, [%r10];
	setp.ge.s32 	%p184, %r426, %r1484;
	@%p184 bra 	$L__BB1_367;
	st.shared.u32 	[%r10], %r426;
	ld.shared.u32 	%r2031, [%r22+5760];
$L__BB1_367:
	add.s32 	%r429, %r2031, %r423;
	ld.shared.u32 	%r1485, [%r11];
	setp.ge.s32 	%p185, %r429, %r1485;
	@%p185 bra 	$L__BB1_369;
	st.shared.u32 	[%r11], %r429;
$L__BB1_369:
	bar.sync 	0;
	ld.shared.u32 	%r1486, [%r12+92];
	ld.shared.u32 	%r430, [%r13+5888];
	add.s32 	%r431, %r430, %r1486;
	ld.shared.u32 	%r1487, [%r4];
	setp.ge.s32 	%p186, %r431, %r1487;
	@%p186 bra 	$L__BB1_371;
	st.shared.u32 	[%r4], %r431;
$L__BB1_371:
	ld.shared.u32 	%r1488, [%r12+8284];
	add.s32 	%r432, %r430, %r1488;
	ld.shared.u32 	%r1489, [%r5];
	setp.ge.s32 	%p187, %r432, %r1489;
	@%p187 bra 	$L__BB1_373;
	st.shared.u32 	[%r5], %r432;
$L__BB1_373:
	ld.shared.u32 	%r1490, [%r12+92];
	ld.shared.u32 	%r433, [%r13+6016];
	add.s32 	%r434, %r433, %r1490;
	ld.shared.u32 	%r1491, [%r6];
	setp.ge.s32 	%p188, %r434, %r1491;
	@%p188 bra 	$L__BB1_375;
	st.shared.u32 	[%r6], %r434;
$L__BB1_375:
	ld.shared.u32 	%r1492, [%r12+8284];
	add.s32 	%r435, %r433, %r1492;
	ld.shared.u32 	%r1493, [%r7];
	setp.ge.s32 	%p189, %r435, %r1493;
	@%p189 bra 	$L__BB1_377;
	st.shared.u32 	[%r7], %r435;
$L__BB1_377:
	ld.shared.u32 	%r436, [%r20+92];
	ld.shared.u32 	%r2032, [%r22+5888];
	add.s32 	%r438, %r2032, %r436;
	ld.shared.u32 	%r1494, [%r8];
	setp.ge.s32 	%p190, %r438, %r1494;
	@%p190 bra 	$L__BB1_379;
	st.shared.u32 	[%r8], %r438;
	ld.shared.u32 	%r2032, [%r22+5888];
$L__BB1_379:
	ld.shared.u32 	%r441, [%r20+8284];
	add.s32 	%r442, %r2032, %r441;
	ld.shared.u32 	%r1495, [%r9];
	setp.ge.s32 	%p191, %r442, %r1495;
	@%p191 bra 	$L__BB1_381;
	st.shared.u32 	[%r9], %r442;
$L__BB1_381:
	ld.shared.u32 	%r2033, [%r22+6016];
	add.s32 	%r444, %r2033, %r436;
	ld.shared.u32 	%r1496, [%r10];
	setp.ge.s32 	%p192, %r444, %r1496;
	@%p192 bra 	$L__BB1_383;
	st.shared.u32 	[%r10], %r444;
	ld.shared.u32 	%r2033, [%r22+6016];
$L__BB1_383:
	add.s32 	%r447, %r2033, %r441;
	ld.shared.u32 	%r1497, [%r11];
	setp.ge.s32 	%p193, %r447, %r1497;
	@%p193 bra 	$L__BB1_385;
	st.shared.u32 	[%r11], %r447;
$L__BB1_385:
	bar.sync 	0;
	ld.shared.u32 	%r1498, [%r12+96];
	ld.shared.u32 	%r448, [%r13+6144];
	add.s32 	%r449, %r448, %r1498;
	ld.shared.u32 	%r1499, [%r4];
	setp.ge.s32 	%p194, %r449, %r1499;
	@%p194 bra 	$L__BB1_387;
	st.shared.u32 	[%r4], %r449;
$L__BB1_387:
	ld.shared.u32 	%r1500, [%r12+8288];
	add.s32 	%r450, %r448, %r1500;
	ld.shared.u32 	%r1501, [%r5];
	setp.ge.s32 	%p195, %r450, %r1501;
	@%p195 bra 	$L__BB1_389;
	st.shared.u32 	[%r5], %r450;
$L__BB1_389:
	ld.shared.u32 	%r1502, [%r12+96];
	ld.shared.u32 	%r451, [%r13+6272];
	add.s32 	%r452, %r451, %r1502;
	ld.shared.u32 	%r1503, [%r6];
	setp.ge.s32 	%p196, %r452, %r1503;
	@%p196 bra 	$L__BB1_391;
	st.shared.u32 	[%r6], %r452;
$L__BB1_391:
	ld.shared.u32 	%r1504, [%r12+8288];
	add.s32 	%r453, %r451, %r1504;
	ld.shared.u32 	%r1505, [%r7];
	setp.ge.s32 	%p197, %r453, %r1505;
	@%p197 bra 	$L__BB1_393;
	st.shared.u32 	[%r7], %r453;
$L__BB1_393:
	ld.shared.u32 	%r454, [%r20+96];
	ld.shared.u32 	%r2034, [%r22+6144];
	add.s32 	%r456, %r2034, %r454;
	ld.shared.u32 	%r1506, [%r8];
	setp.ge.s32 	%p198, %r456, %r1506;
	@%p198 bra 	$L__BB1_395;
	st.shared.u32 	[%r8], %r456;
	ld.shared.u32 	%r2034, [%r22+6144];
$L__BB1_395:
	ld.shared.u32 	%r459, [%r20+8288];
	add.s32 	%r460, %r2034, %r459;
	ld.shared.u32 	%r1507, [%r9];
	setp.ge.s32 	%p199, %r460, %r1507;
	@%p199 bra 	$L__BB1_397;
	st.shared.u32 	[%r9], %r460;
$L__BB1_397:
	ld.shared.u32 	%r2035, [%r22+6272];
	add.s32 	%r462, %r2035, %r454;
	ld.shared.u32 	%r1508, [%r10];
	setp.ge.s32 	%p200, %r462, %r1508;
	@%p200 bra 	$L__BB1_399;
	st.shared.u32 	[%r10], %r462;
	ld.shared.u32 	%r2035, [%r22+6272];
$L__BB1_399:
	add.s32 	%r465, %r2035, %r459;
	ld.shared.u32 	%r1509, [%r11];
	setp.ge.s32 	%p201, %r465, %r1509;
	@%p201 bra 	$L__BB1_401;
	st.shared.u32 	[%r11], %r465;
$L__BB1_401:
	bar.sync 	0;
	ld.shared.u32 	%r1510, [%r12+100];
	ld.shared.u32 	%r466, [%r13+6400];
	add.s32 	%r467, %r466, %r1510;
	ld.shared.u32 	%r1511, [%r4];
	setp.ge.s32 	%p202, %r467, %r1511;
	@%p202 bra 	$L__BB1_403;
	st.shared.u32 	[%r4], %r467;
$L__BB1_403:
	ld.shared.u32 	%r1512, [%r12+8292];
	add.s32 	%r468, %r466, %r1512;
	ld.shared.u32 	%r1513, [%r5];
	setp.ge.s32 	%p203, %r468, %r1513;
	@%p203 bra 	$L__BB1_405;
	st.shared.u32 	[%r5], %r468;
$L__BB1_405:
	ld.shared.u32 	%r1514, [%r12+100];
	ld.shared.u32 	%r469, [%r13+6528];
	add.s32 	%r470, %r469, %r1514;
	ld.shared.u32 	%r1515, [%r6];
	setp.ge.s32 	%p204, %r470, %r1515;
	@%p204 bra 	$L__BB1_407;
	st.shared.u32 	[%r6], %r470;
$L__BB1_407:
	ld.shared.u32 	%r1516, [%r12+8292];
	add.s32 	%r471, %r469, %r1516;
	ld.shared.u32 	%r1517, [%r7];
	setp.ge.s32 	%p205, %r471, %r1517;
	@%p205 bra 	$L__BB1_409;
	st.shared.u32 	[%r7], %r471;
$L__BB1_409:
	ld.shared.u32 	%r472, [%r20+100];
	ld.shared.u32 	%r2036, [%r22+6400];
	add.s32 	%r474, %r2036, %r472;
	ld.shared.u32 	%r1518, [%r8];
	setp.ge.s32 	%p206, %r474, %r1518;
	@%p206 bra 	$L__BB1_411;
	st.shared.u32 	[%r8], %r474;
	ld.shared.u32 	%r2036, [%r22+6400];
$L__BB1_411:
	ld.shared.u32 	%r477, [%r20+8292];
	add.s32 	%r478, %r2036, %r477;
	ld.shared.u32 	%r1519, [%r9];
	setp.ge.s32 	%p207, %r478, %r1519;
	@%p207 bra 	$L__BB1_413;
	st.shared.u32 	[%r9], %r478;
$L__BB1_413:
	ld.shared.u32 	%r2037, [%r22+6528];
	add.s32 	%r480, %r2037, %r472;
	ld.shared.u32 	%r1520, [%r10];
	setp.ge.s32 	%p208, %r480, %r1520;
	@%p208 bra 	$L__BB1_415;
	st.shared.u32 	[%r10], %r480;
	ld.shared.u32 	%r2037, [%r22+6528];
$L__BB1_415:
	add.s32 	%r483, %r2037, %r477;
	ld.shared.u32 	%r1521, [%r11];
	setp.ge.s32 	%p209, %r483, %r1521;
	@%p209 bra 	$L__BB1_417;
	st.shared.u32 	[%r11], %r483;
$L__BB1_417:
	bar.sync 	0;
	ld.shared.u32 	%r1522, [%r12+104];
	ld.shared.u32 	%r484, [%r13+6656];
	add.s32 	%r485, %r484, %r1522;
	ld.shared.u32 	%r1523, [%r4];
	setp.ge.s32 	%p210, %r485, %r1523;
	@%p210 bra 	$L__BB1_419;
	st.shared.u32 	[%r4], %r485;
$L__BB1_419:
	ld.shared.u32 	%r1524, [%r12+8296];
	add.s32 	%r486, %r484, %r1524;
	ld.shared.u32 	%r1525, [%r5];
	setp.ge.s32 	%p211, %r486, %r1525;
	@%p211 bra 	$L__BB1_421;
	st.shared.u32 	[%r5], %r486;
$L__BB1_421:
	ld.shared.u32 	%r1526, [%r12+104];
	ld.shared.u32 	%r487, [%r13+6784];
	add.s32 	%r488, %r487, %r1526;
	ld.shared.u32 	%r1527, [%r6];
	setp.ge.s32 	%p212, %r488, %r1527;
	@%p212 bra 	$L__BB1_423;
	st.shared.u32 	[%r6], %r488;
$L__BB1_423:
	ld.shared.u32 	%r1528, [%r12+8296];
	add.s32 	%r489, %r487, %r1528;
	ld.shared.u32 	%r1529, [%r7];
	setp.ge.s32 	%p213, %r489, %r1529;
	@%p213 bra 	$L__BB1_425;
	st.shared.u32 	[%r7], %r489;
$L__BB1_425:
	ld.shared.u32 	%r490, [%r20+104];
	ld.shared.u32 	%r2038, [%r22+6656];
	add.s32 	%r492, %r2038, %r490;
	ld.shared.u32 	%r1530, [%r8];
	setp.ge.s32 	%p214, %r492, %r1530;
	@%p214 bra 	$L__BB1_427;
	st.shared.u32 	[%r8], %r492;
	ld.shared.u32 	%r2038, [%r22+6656];
$L__BB1_427:
	ld.shared.u32 	%r495, [%r20+8296];
	add.s32 	%r496, %r2038, %r495;
	ld.shared.u32 	%r1531, [%r9];
	setp.ge.s32 	%p215, %r496, %r1531;
	@%p215 bra 	$L__BB1_429;
	st.shared.u32 	[%r9], %r496;
$L__BB1_429:
	ld.shared.u32 	%r2039, [%r22+6784];
	add.s32 	%r498, %r2039, %r490;
	ld.shared.u32 	%r1532, [%r10];
	setp.ge.s32 	%p216, %r498, %r1532;
	@%p216 bra 	$L__BB1_431;
	st.shared.u32 	[%r10], %r498;
	ld.shared.u32 	%r2039, [%r22+6784];
$L__BB1_431:
	add.s32 	%r501, %r2039, %r495;
	ld.shared.u32 	%r1533, [%r11];
	setp.ge.s32 	%p217, %r501, %r1533;
	@%p217 bra 	$L__BB1_433;
	st.shared.u32 	[%r11], %r501;
$L__BB1_433:
	bar.sync 	0;
	ld.shared.u32 	%r1534, [%r12+108];
	ld.shared.u32 	%r502, [%r13+6912];
	add.s32 	%r503, %r502, %r1534;
	ld.shared.u32 	%r1535, [%r4];
	setp.ge.s32 	%p218, %r503, %r1535;
	@%p218 bra 	$L__BB1_435;
	st.shared.u32 	[%r4], %r503;
$L__BB1_435:
	ld.shared.u32 	%r1536, [%r12+8300];
	add.s32 	%r504, %r502, %r1536;
	ld.shared.u32 	%r1537, [%r5];
	setp.ge.s32 	%p219, %r504, %r1537;
	@%p219 bra 	$L__BB1_437;
	st.shared.u32 	[%r5], %r504;
$L__BB1_437:
	ld.shared.u32 	%r1538, [%r12+108];
	ld.shared.u32 	%r505, [%r13+7040];
	add.s32 	%r506, %r505, %r1538;
	ld.shared.u32 	%r1539, [%r6];
	setp.ge.s32 	%p220, %r506, %r1539;
	@%p220 bra 	$L__BB1_439;
	st.shared.u32 	[%r6], %r506;
$L__BB1_439:
	ld.shared.u32 	%r1540, [%r12+8300];
	add.s32 	%r507, %r505, %r1540;
	ld.shared.u32 	%r1541, [%r7];
	setp.ge.s32 	%p221, %r507, %r1541;
	@%p221 bra 	$L__BB1_441;
	st.shared.u32 	[%r7], %r507;
$L__BB1_441:
	ld.shared.u32 	%r508, [%r20+108];
	ld.shared.u32 	%r2040, [%r22+6912];
	add.s32 	%r510, %r2040, %r508;
	ld.shared.u32 	%r1542, [%r8];
	setp.ge.s32 	%p222, %r510, %r1542;
	@%p222 bra 	$L__BB1_443;
	st.shared.u32 	[%r8], %r510;
	ld.shared.u32 	%r2040, [%r22+6912];
$L__BB1_443:
	ld.shared.u32 	%r513, [%r20+8300];
	add.s32 	%r514, %r2040, %r513;
	ld.shared.u32 	%r1543, [%r9];
	setp.ge.s32 	%p223, %r514, %r1543;
	@%p223 bra 	$L__BB1_445;
	st.shared.u32 	[%r9], %r514;
$L__BB1_445:
	ld.shared.u32 	%r2041, [%r22+7040];
	add.s32 	%r516, %r2041, %r508;
	ld.shared.u32 	%r1544, [%r10];
	setp.ge.s32 	%p224, %r516, %r1544;
	@%p224 bra 	$L__BB1_447;
	st.shared.u32 	[%r10], %r516;
	ld.shared.u32 	%r2041, [%r22+7040];
$L__BB1_447:
	add.s32 	%r519, %r2041, %r513;
	ld.shared.u32 	%r1545, [%r11];
	setp.ge.s32 	%p225, %r519, %r1545;
	@%p225 bra 	$L__BB1_449;
	st.shared.u32 	[%r11], %r519;
$L__BB1_449:
	bar.sync 	0;
	ld.shared.u32 	%r1546, [%r12+112];
	ld.shared.u32 	%r520, [%r13+7168];
	add.s32 	%r521, %r520, %r1546;
	ld.shared.u32 	%r1547, [%r4];
	setp.ge.s32 	%p226, %r521, %r1547;
	@%p226 bra 	$L__BB1_451;
	st.shared.u32 	[%r4], %r521;
$L__BB1_451:
	ld.shared.u32 	%r1548, [%r12+8304];
	add.s32 	%r522, %r520, %r1548;
	ld.shared.u32 	%r1549, [%r5];
	setp.ge.s32 	%p227, %r522, %r1549;
	@%p227 bra 	$L__BB1_453;
	st.shared.u32 	[%r5], %r522;
$L__BB1_453:
	ld.shared.u32 	%r1550, [%r12+112];
	ld.shared.u32 	%r523, [%r13+7296];
	add.s32 	%r524, %r523, %r1550;
	ld.shared.u32 	%r1551, [%r6];
	setp.ge.s32 	%p228, %r524, %r1551;
	@%p228 bra 	$L__BB1_455;
	st.shared.u32 	[%r6], %r524;
$L__BB1_455:
	ld.shared.u32 	%r1552, [%r12+8304];
	add.s32 	%r525, %r523, %r1552;
	ld.shared.u32 	%r1553, [%r7];
	setp.ge.s32 	%p229, %r525, %r1553;
	@%p229 bra 	$L__BB1_457;
	st.shared.u32 	[%r7], %r525;
$L__BB1_457:
	ld.shared.u32 	%r526, [%r20+112];
	ld.shared.u32 	%r2042, [%r22+7168];
	add.s32 	%r528, %r2042, %r526;
	ld.shared.u32 	%r1554, [%r8];
	setp.ge.s32 	%p230, %r528, %r1554;
	@%p230 bra 	$L__BB1_459;
	st.shared.u32 	[%r8], %r528;
	ld.shared.u32 	%r2042, [%r22+7168];
$L__BB1_459:
	ld.shared.u32 	%r531, [%r20+8304];
	add.s32 	%r532, %r2042, %r531;
	ld.shared.u32 	%r1555, [%r9];
	setp.ge.s32 	%p231, %r532, %r1555;
	@%p231 bra 	$L__BB1_461;
	st.shared.u32 	[%r9], %r532;
$L__BB1_461:
	ld.shared.u32 	%r2043, [%r22+7296];
	add.s32 	%r534, %r2043, %r526;
	ld.shared.u32 	%r1556, [%r10];
	setp.ge.s32 	%p232, %r534, %r1556;
	@%p232 bra 	$L__BB1_463;
	st.shared.u32 	[%r10], %r534;
	ld.shared.u32 	%r2043, [%r22+7296];
$L__BB1_463:
	add.s32 	%r537, %r2043, %r531;
	ld.shared.u32 	%r1557, [%r11];
	setp.ge.s32 	%p233, %r537, %r1557;
	@%p233 bra 	$L__BB1_465;
	st.shared.u32 	[%r11], %r537;
$L__BB1_465:
	bar.sync 	0;
	ld.shared.u32 	%r1558, [%r12+116];
	ld.shared.u32 	%r538, [%r13+7424];
	add.s32 	%r539, %r538, %r1558;
	ld.shared.u32 	%r1559, [%r4];
	setp.ge.s32 	%p234, %r539, %r1559;
	@%p234 bra 	$L__BB1_467;
	st.shared.u32 	[%r4], %r539;
$L__BB1_467:
	ld.shared.u32 	%r1560, [%r12+8308];
	add.s32 	%r540, %r538, %r1560;
	ld.shared.u32 	%r1561, [%r5];
	setp.ge.s32 	%p235, %r540, %r1561;
	@%p235 bra 	$L__BB1_469;
	st.shared.u32 	[%r5], %r540;
$L__BB1_469:
	ld.shared.u32 	%r1562, [%r12+116];
	ld.shared.u32 	%r541, [%r13+7552];
	add.s32 	%r542, %r541, %r1562;
	ld.shared.u32 	%r1563, [%r6];
	setp.ge.s32 	%p236, %r542, %r1563;
	@%p236 bra 	$L__BB1_471;
	st.shared.u32 	[%r6], %r542;
$L__BB1_471:
	ld.shared.u32 	%r1564, [%r12+8308];
	add.s32 	%r543, %r541, %r1564;
	ld.shared.u32 	%r1565, [%r7];
	setp.ge.s32 	%p237, %r543, %r1565;
	@%p237 bra 	$L__BB1_473;
	st.shared.u32 	[%r7], %r543;
$L__BB1_473:
	ld.shared.u32 	%r544, [%r20+116];
	ld.shared.u32 	%r2044, [%r22+7424];
	add.s32 	%r546, %r2044, %r544;
	ld.shared.u32 	%r1566, [%r8];
	setp.ge.s32 	%p238, %r546, %r1566;
	@%p238 bra 	$L__BB1_475;
	st.shared.u32 	[%r8], %r546;
	ld.shared.u32 	%r2044, [%r22+7424];
$L__BB1_475:
	ld.shared.u32 	%r549, [%r20+8308];
	add.s32 	%r550, %r2044, %r549;
	ld.shared.u32 	%r1567, [%r9];
	setp.ge.s32 	%p239, %r550, %r1567;
	@%p239 bra 	$L__BB1_477;
	st.shared.u32 	[%r9], %r550;
$L__BB1_477:
	ld.shared.u32 	%r2045, [%r22+7552];
	add.s32 	%r552, %r2045, %r544;
	ld.shared.u32 	%r1568, [%r10];
	setp.ge.s32 	%p240, %r552, %r1568;
	@%p240 bra 	$L__BB1_479;
	st.shared.u32 	[%r10], %r552;
	ld.shared.u32 	%r2045, [%r22+7552];
$L__BB1_479:
	add.s32 	%r555, %r2045, %r549;
	ld.shared.u32 	%r1569, [%r11];
	setp.ge.s32 	%p241, %r555, %r1569;
	@%p241 bra 	$L__BB1_481;
	st.shared.u32 	[%r11], %r555;
$L__BB1_481:
	bar.sync 	0;
	ld.shared.u32 	%r1570, [%r12+120];
	ld.shared.u32 	%r556, [%r13+7680];
	add.s32 	%r557, %r556, %r1570;
	ld.shared.u32 	%r1571, [%r4];
	setp.ge.s32 	%p242, %r557, %r1571;
	@%p242 bra 	$L__BB1_483;
	st.shared.u32 	[%r4], %r557;
$L__BB1_483:
	ld.shared.u32 	%r1572, [%r12+8312];
	add.s32 	%r558, %r556, %r1572;
	ld.shared.u32 	%r1573, [%r5];
	setp.ge.s32 	%p243, %r558, %r1573;
	@%p243 bra 	$L__BB1_485;
	st.shared.u32 	[%r5], %r558;
$L__BB1_485:
	ld.shared.u32 	%r1574, [%r12+120];
	ld.shared.u32 	%r559, [%r13+7808];
	add.s32 	%r560, %r559, %r1574;
	ld.shared.u32 	%r1575, [%r6];
	setp.ge.s32 	%p244, %r560, %r1575;
	@%p244 bra 	$L__BB1_487;
	st.shared.u32 	[%r6], %r560;
$L__BB1_487:
	ld.shared.u32 	%r1576, [%r12+8312];
	add.s32 	%r561, %r559, %r1576;
	ld.shared.u32 	%r1577, [%r7];
	setp.ge.s32 	%p245, %r561, %r1577;
	@%p245 bra 	$L__BB1_489;
	st.shared.u32 	[%r7], %r561;
$L__BB1_489:
	ld.shared.u32 	%r562, [%r20+120];
	ld.shared.u32 	%r2046, [%r22+7680];
	add.s32 	%r564, %r2046, %r562;
	ld.shared.u32 	%r1578, [%r8];
	setp.ge.s32 	%p246, %r564, %r1578;
	@%p246 bra 	$L__BB1_491;
	st.shared.u32 	[%r8], %r564;
	ld.shared.u32 	%r2046, [%r22+7680];
$L__BB1_491:
	ld.shared.u32 	%r567, [%r20+8312];
	add.s32 	%r568, %r2046, %r567;
	ld.shared.u32 	%r1579, [%r9];
	setp.ge.s32 	%p247, %r568, %r1579;
	@%p247 bra 	$L__BB1_493;
	st.shared.u32 	[%r9], %r568;
$L__BB1_493:
	ld.shared.u32 	%r2047, [%r22+7808];
	add.s32 	%r570, %r2047, %r562;
	ld.shared.u32 	%r1580, [%r10];
	setp.ge.s32 	%p248, %r570, %r1580;
	@%p248 bra 	$L__BB1_495;
	st.shared.u32 	[%r10], %r570;
	ld.shared.u32 	%r2047, [%r22+7808];
$L__BB1_495:
	add.s32 	%r573, %r2047, %r567;
	ld.shared.u32 	%r1581, [%r11];
	setp.ge.s32 	%p249, %r573, %r1581;
	@%p249 bra 	$L__BB1_497;
	st.shared.u32 	[%r11], %r573;
$L__BB1_497:
	bar.sync 	0;
	ld.shared.u32 	%r1582, [%r12+124];
	ld.shared.u32 	%r574, [%r13+7936];
	add.s32 	%r575, %r574, %r1582;
	ld.shared.u32 	%r1583, [%r4];
	setp.ge.s32 	%p250, %r575, %r1583;
	@%p250 bra 	$L__BB1_499;
	st.shared.u32 	[%r4], %r575;
$L__BB1_499:
	ld.shared.u32 	%r1584, [%r12+8316];
	add.s32 	%r576, %r574, %r1584;
	ld.shared.u32 	%r1585, [%r5];
	setp.ge.s32 	%p251, %r576, %r1585;
	@%p251 bra 	$L__BB1_501;
	st.shared.u32 	[%r5], %r576;
$L__BB1_501:
	ld.shared.u32 	%r1586, [%r12+124];
	ld.shared.u32 	%r577, [%r13+8064];
	add.s32 	%r578, %r577, %r1586;
	ld.shared.u32 	%r1587, [%r6];
	setp.ge.s32 	%p252, %r578, %r1587;
	@%p252 bra 	$L__BB1_503;
	st.shared.u32 	[%r6], %r578;
$L__BB1_503:
	ld.shared.u32 	%r1588, [%r12+8316];
	add.s32 	%r579, %r577, %r1588;
	ld.shared.u32 	%r1589, [%r7];
	setp.ge.s32 	%p253, %r579, %r1589;
	@%p253 bra 	$L__BB1_505;
	st.shared.u32 	[%r7], %r579;
$L__BB1_505:
	ld.shared.u32 	%r580, [%r20+124];
	ld.shared.u32 	%r2048, [%r22+7936];
	add.s32 	%r582, %r2048, %r580;
	ld.shared.u32 	%r1590, [%r8];
	setp.ge.s32 	%p254, %r582, %r1590;
	@%p254 bra 	$L__BB1_507;
	st.shared.u32 	[%r8], %r582;
	ld.shared.u32 	%r2048, [%r22+7936];
$L__BB1_507:
	ld.shared.u32 	%r585, [%r20+8316];
	add.s32 	%r586, %r2048, %r585;
	ld.shared.u32 	%r1591, [%r9];
	setp.ge.s32 	%p255, %r586, %r1591;
	@%p255 bra 	$L__BB1_509;
	st.shared.u32 	[%r9], %r586;
$L__BB1_509:
	ld.shared.u32 	%r2049, [%r22+8064];
	add.s32 	%r588, %r2049, %r580;
	ld.shared.u32 	%r1592, [%r10];
	setp.ge.s32 	%p256, %r588, %r1592;
	@%p256 bra 	$L__BB1_511;
	st.shared.u32 	[%r10], %r588;
	ld.shared.u32 	%r2049, [%r22+8064];
$L__BB1_511:
	add.s32 	%r591, %r2049, %r585;
	ld.shared.u32 	%r1593, [%r11];
	setp.ge.s32 	%p257, %r591, %r1593;
	@%p257 bra 	$L__BB1_513;
	st.shared.u32 	[%r11], %r591;
$L__BB1_513:
	bar.sync 	0;
	ld.shared.u32 	%r1594, [%r12+128];
	ld.shared.u32 	%r592, [%r13+8192];
	add.s32 	%r593, %r592, %r1594;
	ld.shared.u32 	%r1595, [%r4];
	setp.ge.s32 	%p258, %r593, %r1595;
	@%p258 bra 	$L__BB1_515;
	st.shared.u32 	[%r4], %r593;
$L__BB1_515:
	ld.shared.u32 	%r1596, [%r12+8320];
	add.s32 	%r594, %r592, %r1596;
	ld.shared.u32 	%r1597, [%r5];
	setp.ge.s32 	%p259, %r594, %r1597;
	@%p259 bra 	$L__BB1_517;
	st.shared.u32 	[%r5], %r594;
$L__BB1_517:
	ld.shared.u32 	%r1598, [%r12+128];
	ld.shared.u32 	%r595, [%r13+8320];
	add.s32 	%r596, %r595, %r1598;
	ld.shared.u32 	%r1599, [%r6];
	setp.ge.s32 	%p260, %r596, %r1599;
	@%p260 bra 	$L__BB1_519;
	st.shared.u32 	[%r6], %r596;
$L__BB1_519:
	ld.shared.u32 	%r1600, [%r12+8320];
	add.s32 	%r597, %r595, %r1600;
	ld.shared.u32 	%r1601, [%r7];
	setp.ge.s32 	%p261, %r597, %r1601;
	@%p261 bra 	$L__BB1_521;
	st.shared.u32 	[%r7], %r597;
$L__BB1_521:
	ld.shared.u32 	%r598, [%r20+128];
	ld.shared.u32 	%r2050, [%r22+8192];
	add.s32 	%r600, %r2050, %r598;
	ld.shared.u32 	%r1602, [%r8];
	setp.ge.s32 	%p262, %r600, %r1602;
	@%p262 bra 	$L__BB1_523;
	st.shared.u32 	[%r8], %r600;
	ld.shared.u32 	%r2050, [%r22+8192];
$L__BB1_523:
	ld.shared.u32 	%r603, [%r20+8320];
	add.s32 	%r604, %r2050, %r603;
	ld.shared.u32 	%r1603, [%r9];
	setp.ge.s32 	%p263, %r604, %r1603;
	@%p263 bra 	$L__BB1_525;
	st.shared.u32 	[%r9], %r604;
$L__BB1_525:
	ld.shared.u32 	%r2051, [%r22+8320];
	add.s32 	%r606, %r2051, %r598;
	ld.shared.u32 	%r1604, [%r10];
	setp.ge.s32 	%p264, %r606, %r1604;
	@%p264 bra 	$L__BB1_527;
	st.shared.u32 	[%r10], %r606;
	ld.shared.u32 	%r2051, [%r22+8320];
$L__BB1_527:
	add.s32 	%r609, %r2051, %r603;
	ld.shared.u32 	%r1605, [%r11];
	setp.ge.s32 	%p265, %r609, %r1605;
	@%p265 bra 	$L__BB1_529;
	st.shared.u32 	[%r11], %r609;
$L__BB1_529:
	bar.sync 	0;
	ld.shared.u32 	%r1606, [%r12+132];
	ld.shared.u32 	%r610, [%r13+8448];
	add.s32 	%r611, %r610, %r1606;
	ld.shared.u32 	%r1607, [%r4];
	setp.ge.s32 	%p266, %r611, %r1607;
	@%p266 bra 	$L__BB1_531;
	st.shared.u32 	[%r4], %r611;
$L__BB1_531:
	ld.shared.u32 	%r1608, [%r12+8324];
	add.s32 	%r612, %r610, %r1608;
	ld.shared.u32 	%r1609, [%r5];
	setp.ge.s32 	%p267, %r612, %r1609;
	@%p267 bra 	$L__BB1_533;
	st.shared.u32 	[%r5], %r612;
$L__BB1_533:
	ld.shared.u32 	%r1610, [%r12+132];
	ld.shared.u32 	%r613, [%r13+8576];
	add.s32 	%r614, %r613, %r1610;
	ld.shared.u32 	%r1611, [%r6];
	setp.ge.s32 	%p268, %r614, %r1611;
	@%p268 bra 	$L__BB1_535;
	st.shared.u32 	[%r6], %r614;
$L__BB1_535:
	ld.shared.u32 	%r1612, [%r12+8324];
	add.s32 	%r615, %r613, %r1612;
	ld.shared.u32 	%r1613, [%r7];
	setp.ge.s32 	%p269, %r615, %r1613;
	@%p269 bra 	$L__BB1_537;
	st.shared.u32 	[%r7], %r615;
$L__BB1_537:
	ld.shared.u32 	%r616, [%r20+132];
	ld.shared.u32 	%r2052, [%r22+8448];
	add.s32 	%r618, %r2052, %r616;
	ld.shared.u32 	%r1614, [%r8];
	setp.ge.s32 	%p270, %r618, %r1614;
	@%p270 bra 	$L__BB1_539;
	st.shared.u32 	[%r8], %r618;
	ld.shared.u32 	%r2052, [%r22+8448];
$L__BB1_539:
	ld.shared.u32 	%r621, [%r20+8324];
	add.s32 	%r622, %r2052, %r621;
	ld.shared.u32 	%r1615, [%r9];
	setp.ge.s32 	%p271, %r622, %r1615;
	@%p271 bra 	$L__BB1_541;
	st.shared.u32 	[%r9], %r622;
$L__BB1_541:
	ld.shared.u32 	%r2053, [%r22+8576];
	add.s32 	%r624, %r2053, %r616;
	ld.shared.u32 	%r1616, [%r10];
	setp.ge.s32 	%p272, %r624, %r1616;
	@%p272 bra 	$L__BB1_543;
	st.shared.u32 	[%r10], %r624;
	ld.shared.u32 	%r2053, [%r22+8576];
$L__BB1_543:
	add.s32 	%r627, %r2053, %r621;
	ld.shared.u32 	%r1617, [%r11];
	setp.ge.s32 	%p273, %r627, %r1617;
	@%p273 bra 	$L__BB1_545;
	st.shared.u32 	[%r11], %r627;
$L__BB1_545:
	bar.sync 	0;
	ld.shared.u32 	%r1618, [%r12+136];
	ld.shared.u32 	%r628, [%r13+8704];
	add.s32 	%r629, %r628, %r1618;
	ld.shared.u32 	%r1619, [%r4];
	setp.ge.s32 	%p274, %r629, %r1619;
	@%p274 bra 	$L__BB1_547;
	st.shared.u32 	[%r4], %r629;
$L__BB1_547:
	ld.shared.u32 	%r1620, [%r12+8328];
	add.s32 	%r630, %r628, %r1620;
	ld.shared.u32 	%r1621, [%r5];
	setp.ge.s32 	%p275, %r630, %r1621;
	@%p275 bra 	$L__BB1_549;
	st.shared.u32 	[%r5], %r630;
$L__BB1_549:
	ld.shared.u32 	%r1622, [%r12+136];
	ld.shared.u32 	%r631, [%r13+8832];
	add.s32 	%r632, %r631, %r1622;
	ld.shared.u32 	%r1623, [%r6];
	setp.ge.s32 	%p276, %r632, %r1623;
	@%p276 bra 	$L__BB1_551;
	st.shared.u32 	[%r6], %r632;
$L__BB1_551:
	ld.shared.u32 	%r1624, [%r12+8328];
	add.s32 	%r633, %r631, %r1624;
	ld.shared.u32 	%r1625, [%r7];
	setp.ge.s32 	%p277, %r633, %r1625;
	@%p277 bra 	$L__BB1_553;
	st.shared.u32 	[%r7], %r633;
$L__BB1_553:
	ld.shared.u32 	%r634, [%r20+136];
	ld.shared.u32 	%r2054, [%r22+8704];
	add.s32 	%r636, %r2054, %r634;
	ld.shared.u32 	%r1626, [%r8];
	setp.ge.s32 	%p278, %r636, %r1626;
	@%p278 bra 	$L__BB1_555;
	st.shared.u32 	[%r8], %r636;
	ld.shared.u32 	%r2054, [%r22+8704];
$L__BB1_555:
	ld.shared.u32 	%r639, [%r20+8328];
	add.s32 	%r640, %r2054, %r639;
	ld.shared.u32 	%r1627, [%r9];
	setp.ge.s32 	%p279, %r640, %r1627;
	@%p279 bra 	$L__BB1_557;
	st.shared.u32 	[%r9], %r640;
$L__BB1_557:
	ld.shared.u32 	%r2055, [%r22+8832];
	add.s32 	%r642, %r2055, %r634;
	ld.shared.u32 	%r1628, [%r10];
	setp.ge.s32 	%p280, %r642, %r1628;
	@%p280 bra 	$L__BB1_559;
	st.shared.u32 	[%r10], %r642;
	ld.shared.u32 	%r2055, [%r22+8832];
$L__BB1_559:
	add.s32 	%r645, %r2055, %r639;
	ld.shared.u32 	%r1629, [%r11];
	setp.ge.s32 	%p281, %r645, %r1629;
	@%p281 bra 	$L__BB1_561;
	st.shared.u32 	[%r11], %r645;
$L__BB1_561:
	bar.sync 	0;
	ld.shared.u32 	%r1630, [%r12+140];
	ld.shared.u32 	%r646, [%r13+8960];
	add.s32 	%r647, %r646, %r1630;
	ld.shared.u32 	%r1631, [%r4];
	setp.ge.s32 	%p282, %r647, %r1631;
	@%p282 bra 	$L__BB1_563;
	st.shared.u32 	[%r4], %r647;
$L__BB1_563:
	ld.shared.u32 	%r1632, [%r12+8332];
	add.s32 	%r648, %r646, %r1632;
	ld.shared.u32 	%r1633, [%r5];
	setp.ge.s32 	%p283, %r648, %r1633;
	@%p283 bra 	$L__BB1_565;
	st.shared.u32 	[%r5], %r648;
$L__BB1_565:
	ld.shared.u32 	%r1634, [%r12+140];
	ld.shared.u32 	%r649, [%r13+9088];
	add.s32 	%r650, %r649, %r1634;
	ld.shared.u32 	%r1635, [%r6];
	setp.ge.s32 	%p284, %r650, %r1635;
	@%p284 bra 	$L__BB1_567;
	st.shared.u32 	[%r6], %r650;
$L__BB1_567:
	ld.shared.u32 	%r1636, [%r12+8332];
	add.s32 	%r651, %r649, %r1636;
	ld.shared.u32 	%r1637, [%r7];
	setp.ge.s32 	%p285, %r651, %r1637;
	@%p285 bra 	$L__BB1_569;
	st.shared.u32 	[%r7], %r651;
$L__BB1_569:
	ld.shared.u32 	%r652, [%r20+140];
	ld.shared.u32 	%r2056, [%r22+8960];
	add.s32 	%r654, %r2056, %r652;
	ld.shared.u32 	%r1638, [%r8];
	setp.ge.s32 	%p286, %r654, %r1638;
	@%p286 bra 	$L__BB1_571;
	st.shared.u32 	[%r8], %r654;
	ld.shared.u32 	%r2056, [%r22+8960];
$L__BB1_571:
	ld.shared.u32 	%r657, [%r20+8332];
	add.s32 	%r658, %r2056, %r657;
	ld.shared.u32 	%r1639, [%r9];
	setp.ge.s32 	%p287, %r658, %r1639;
	@%p287 bra 	$L__BB1_573;
	st.shared.u32 	[%r9], %r658;
$L__BB1_573:
	ld.shared.u32 	%r2057, [%r22+9088];
	add.s32 	%r660, %r2057, %r652;
	ld.shared.u32 	%r1640, [%r10];
	setp.ge.s32 	%p288, %r660, %r1640;
	@%p288 bra 	$L__BB1_575;
	st.shared.u32 	[%r10], %r660;
	ld.shared.u32 	%r2057, [%r22+9088];
$L__BB1_575:
	add.s32 	%r663, %r2057, %r657;
	ld.shared.u32 	%r1641, [%r11];
	setp.ge.s32 	%p289, %r663, %r1641;
	@%p289 bra 	$L__BB1_577;
	st.shared.u32 	[%r11], %r663;
$L__BB1_577:
	bar.sync 	0;
	ld.shared.u32 	%r1642, [%r12+144];
	ld.shared.u32 	%r664, [%r13+9216];
	add.s32 	%r665, %r664, %r1642;
	ld.shared.u32 	%r1643, [%r4];
	setp.ge.s32 	%p290, %r665, %r1643;
	@%p290 bra 	$L__BB1_579;
	st.shared.u32 	[%r4], %r665;
$L__BB1_579:
	ld.shared.u32 	%r1644, [%r12+8336];
	add.s32 	%r666, %r664, %r1644;
	ld.shared.u32 	%r1645, [%r5];
	setp.ge.s32 	%p291, %r666, %r1645;
	@%p291 bra 	$L__BB1_581;
	st.shared.u32 	[%r5], %r666;
$L__BB1_581:
	ld.shared.u32 	%r1646, [%r12+144];
	ld.shared.u32 	%r667, [%r13+9344];
	add.s32 	%r668, %r667, %r1646;
	ld.shared.u32 	%r1647, [%r6];
	setp.ge.s32 	%p292, %r668, %r1647;
	@%p292 bra 	$L__BB1_583;
	st.shared.u32 	[%r6], %r668;
$L__BB1_583:
	ld.shared.u32 	%r1648, [%r12+8336];
	add.s32 	%r669, %r667, %r1648;
	ld.shared.u32 	%r1649, [%r7];
	setp.ge.s32 	%p293, %r669, %r1649;
	@%p293 bra 	$L__BB1_585;
	st.shared.u32 	[%r7], %r669;
$L__BB1_585:
	ld.shared.u32 	%r670, [%r20+144];
	ld.shared.u32 	%r2058, [%r22+9216];
	add.s32 	%r672, %r2058, %r670;
	ld.shared.u32 	%r1650, [%r8];
	setp.ge.s32 	%p294, %r672, %r1650;
	@%p294 bra 	$L__BB1_587;
	st.shared.u32 	[%r8], %r672;
	ld.shared.u32 	%r2058, [%r22+9216];
$L__BB1_587:
	ld.shared.u32 	%r675, [%r20+8336];
	add.s32 	%r676, %r2058, %r675;
	ld.shared.u32 	%r1651, [%r9];
	setp.ge.s32 	%p295, %r676, %r1651;
	@%p295 bra 	$L__BB1_589;
	st.shared.u32 	[%r9], %r676;
$L__BB1_589:
	ld.shared.u32 	%r2059, [%r22+9344];
	add.s32 	%r678, %r2059, %r670;
	ld.shared.u32 	%r1652, [%r10];
	setp.ge.s32 	%p296, %r678, %r1652;
	@%p296 bra 	$L__BB1_591;
	st.shared.u32 	[%r10], %r678;
	ld.shared.u32 	%r2059, [%r22+9344];
$L__BB1_591:
	add.s32 	%r681, %r2059, %r675;
	ld.shared.u32 	%r1653, [%r11];
	setp.ge.s32 	%p297, %r681, %r1653;
	@%p297 bra 	$L__BB1_593;
	st.shared.u32 	[%r11], %r681;
$L__BB1_593:
	bar.sync 	0;
	ld.shared.u32 	%r1654, [%r12+148];
	ld.shared.u32 	%r682, [%r13+9472];
	add.s32 	%r683, %r682, %r1654;
	ld.shared.u32 	%r1655, [%r4];
	setp.ge.s32 	%p298, %r683, %r1655;
	@%p298 bra 	$L__BB1_595;
	st.shared.u32 	[%r4], %r683;
$L__BB1_595:
	ld.shared.u32 	%r1656, [%r12+8340];
	add.s32 	%r684, %r682, %r1656;
	ld.shared.u32 	%r1657, [%r5];
	setp.ge.s32 	%p299, %r684, %r1657;
	@%p299 bra 	$L__BB1_597;
	st.shared.u32 	[%r5], %r684;
$L__BB1_597:
	ld.shared.u32 	%r1658, [%r12+148];
	ld.shared.u32 	%r685, [%r13+9600];
	add.s32 	%r686, %r685, %r1658;
	ld.shared.u32 	%r1659, [%r6];
	setp.ge.s32 	%p300, %r686, %r1659;
	@%p300 bra 	$L__BB1_599;
	st.shared.u32 	[%r6], %r686;
$L__BB1_599:
	ld.shared.u32 	%r1660, [%r12+8340];
	add.s32 	%r687, %r685, %r1660;
	ld.shared.u32 	%r1661, [%r7];
	setp.ge.s32 	%p301, %r687, %r1661;
	@%p301 bra 	$L__BB1_601;
	st.shared.u32 	[%r7], %r687;
$L__BB1_601:
	ld.shared.u32 	%r688, [%r20+148];
	ld.shared.u32 	%r2060, [%r22+9472];
	add.s32 	%r690, %r2060, %r688;
	ld.shared.u32 	%r1662, [%r8];
	setp.ge.s32 	%p302, %r690, %r1662;
	@%p302 bra 	$L__BB1_603;
	st.shared.u32 	[%r8], %r690;
	ld.shared.u32 	%r2060, [%r22+9472];
$L__BB1_603:
	ld.shared.u32 	%r693, [%r20+8340];
	add.s32 	%r694, %r2060, %r693;
	ld.shared.u32 	%r1663, [%r9];
	setp.ge.s32 	%p303, %r694, %r1663;
	@%p303 bra 	$L__BB1_605;
	st.shared.u32 	[%r9], %r694;
$L__BB1_605:
	ld.shared.u32 	%r2061, [%r22+9600];
	add.s32 	%r696, %r2061, %r688;
	ld.shared.u32 	%r1664, [%r10];
	setp.ge.s32 	%p304, %r696, %r1664;
	@%p304 bra 	$L__BB1_607;
	st.shared.u32 	[%r10], %r696;
	ld.shared.u32 	%r2061, [%r22+9600];
$L__BB1_607:
	add.s32 	%r699, %r2061, %r693;
	ld.shared.u32 	%r1665, [%r11];
	setp.ge.s32 	%p305, %r699, %r1665;
	@%p305 bra 	$L__BB1_609;
	st.shared.u32 	[%r11], %r699;
$L__BB1_609:
	bar.sync 	0;
	ld.shared.u32 	%r1666, [%r12+152];
	ld.shared.u32 	%r700, [%r13+9728];
	add.s32 	%r701, %r700, %r1666;
	ld.shared.u32 	%r1667, [%r4];
	setp.ge.s32 	%p306, %r701, %r1667;
	@%p306 bra 	$L__BB1_611;
	st.shared.u32 	[%r4], %r701;
$L__BB1_611:
	ld.shared.u32 	%r1668, [%r12+8344];
	add.s32 	%r702, %r700, %r1668;
	ld.shared.u32 	%r1669, [%r5];
	setp.ge.s32 	%p307, %r702, %r1669;
	@%p307 bra 	$L__BB1_613;
	st.shared.u32 	[%r5], %r702;
$L__BB1_613:
	ld.shared.u32 	%r1670, [%r12+152];
	ld.shared.u32 	%r703, [%r13+9856];
	add.s32 	%r704, %r703, %r1670;
	ld.shared.u32 	%r1671, [%r6];
	setp.ge.s32 	%p308, %r704, %r1671;
	@%p308 bra 	$L__BB1_615;
	st.shared.u32 	[%r6], %r704;
$L__BB1_615:
	ld.shared.u32 	%r1672, [%r12+8344];
	add.s32 	%r705, %r703, %r1672;
	ld.shared.u32 	%r1673, [%r7];
	setp.ge.s32 	%p309, %r705, %r1673;
	@%p309 bra 	$L__BB1_617;
	st.shared.u32 	[%r7], %r705;
$L__BB1_617:
	ld.shared.u32 	%r706, [%r20+152];
	ld.shared.u32 	%r2062, [%r22+9728];
	add.s32 	%r708, %r2062, %r706;
	ld.shared.u32 	%r1674, [%r8];
	setp.ge.s32 	%p310, %r708, %r1674;
	@%p310 bra 	$L__BB1_619;
	st.shared.u32 	[%r8], %r708;
	ld.shared.u32 	%r2062, [%r22+9728];
$L__BB1_619:
	ld.shared.u32 	%r711, [%r20+8344];
	add.s32 	%r712, %r2062, %r711;
	ld.shared.u32 	%r1675, [%r9];
	setp.ge.s32 	%p311, %r712, %r1675;
	@%p311 bra 	$L__BB1_621;
	st.shared.u32 	[%r9], %r712;
$L__BB1_621:
	ld.shared.u32 	%r2063, [%r22+9856];
	add.s32 	%r714, %r2063, %r706;
	ld.shared.u32 	%r1676, [%r10];
	setp.ge.s32 	%p312, %r714, %r1676;
	@%p312 bra 	$L__BB1_623;
	st.shared.u32 	[%r10], %r714;
	ld.shared.u32 	%r2063, [%r22+9856];
$L__BB1_623:
	add.s32 	%r717, %r2063, %r711;
	ld.shared.u32 	%r1677, [%r11];
	setp.ge.s32 	%p313, %r717, %r1677;
	@%p313 bra 	$L__BB1_625;
	st.shared.u32 	[%r11], %r717;
$L__BB1_625:
	bar.sync 	0;
	ld.shared.u32 	%r1678, [%r12+156];
	ld.shared.u32 	%r718, [%r13+9984];
	add.s32 	%r719, %r718, %r1678;
	ld.shared.u32 	%r1679, [%r4];
	setp.ge.s32 	%p314, %r719, %r1679;
	@%p314 bra 	$L__BB1_627;
	st.shared.u32 	[%r4], %r719;
$L__BB1_627:
	ld.shared.u32 	%r1680, [%r12+8348];
	add.s32 	%r720, %r718, %r1680;
	ld.shared.u32 	%r1681, [%r5];
	setp.ge.s32 	%p315, %r720, %r1681;
	@%p315 bra 	$L__BB1_629;
	st.shared.u32 	[%r5], %r720;
$L__BB1_629:
	ld.shared.u32 	%r1682, [%r12+156];
	ld.shared.u32 	%r721, [%r13+10112];
	add.s32 	%r722, %r721, %r1682;
	ld.shared.u32 	%r1683, [%r6];
	setp.ge.s32 	%p316, %r722, %r1683;
	@%p316 bra 	$L__BB1_631;
	st.shared.u32 	[%r6], %r722;
$L__BB1_631:
	ld.shared.u32 	%r1684, [%r12+8348];
	add.s32 	%r723, %r721, %r1684;
	ld.shared.u32 	%r1685, [%r7];
	setp.ge.s32 	%p317, %r723, %r1685;
	@%p317 bra 	$L__BB1_633;
	st.shared.u32 	[%r7], %r723;
$L__BB1_633:
	ld.shared.u32 	%r724, [%r20+156];
	ld.shared.u32 	%r2064, [%r22+9984];
	add.s32 	%r726, %r2064, %r724;
	ld.shared.u32 	%r1686, [%r8];
	setp.ge.s32 	%p318, %r726, %r1686;
	@%p318 bra 	$L__BB1_635;
	st.shared.u32 	[%r8], %r726;
	ld.shared.u32 	%r2064, [%r22+9984];
$L__BB1_635:
	ld.shared.u32 	%r729, [%r20+8348];
	add.s32 	%r730, %r2064, %r729;
	ld.shared.u32 	%r1687, [%r9];
	setp.ge.s32 	%p319, %r730, %r1687;
	@%p319 bra 	$L__BB1_637;
	st.shared.u32 	[%r9], %r730;
$L__BB1_637:
	ld.shared.u32 	%r2065, [%r22+10112];
	add.s32 	%r732, %r2065, %r724;
	ld.shared.u32 	%r1688, [%r10];
	setp.ge.s32 	%p320, %r732, %r1688;
	@%p320 bra 	$L__BB1_639;
	st.shared.u32 	[%r10], %r732;
	ld.shared.u32 	%r2065, [%r22+10112];
$L__BB1_639:
	add.s32 	%r735, %r2065, %r729;
	ld.shared.u32 	%r1689, [%r11];
	setp.ge.s32 	%p321, %r735, %r1689;
	@%p321 bra 	$L__BB1_641;
	st.shared.u32 	[%r11], %r735;
$L__BB1_641:
	bar.sync 	0;
	ld.shared.u32 	%r1690, [%r12+160];
	ld.shared.u32 	%r736, [%r13+10240];
	add.s32 	%r737, %r736, %r1690;
	ld.shared.u32 	%r1691, [%r4];
	setp.ge.s32 	%p322, %r737, %r1691;
	@%p322 bra 	$L__BB1_643;
	st.shared.u32 	[%r4], %r737;
$L__BB1_643:
	ld.shared.u32 	%r1692, [%r12+8352];
	add.s32 	%r738, %r736, %r1692;
	ld.shared.u32 	%r1693, [%r5];
	setp.ge.s32 	%p323, %r738, %r1693;
	@%p323 bra 	$L__BB1_645;
	st.shared.u32 	[%r5], %r738;
$L__BB1_645:
	ld.shared.u32 	%r1694, [%r12+160];
	ld.shared.u32 	%r739, [%r13+10368];
	add.s32 	%r740, %r739, %r1694;
	ld.shared.u32 	%r1695, [%r6];
	setp.ge.s32 	%p324, %r740, %r1695;
	@%p324 bra 	$L__BB1_647;
	st.shared.u32 	[%r6], %r740;
$L__BB1_647:
	ld.shared.u32 	%r1696, [%r12+8352];
	add.s32 	%r741, %r739, %r1696;
	ld.shared.u32 	%r1697, [%r7];
	setp.ge.s32 	%p325, %r741, %r1697;
	@%p325 bra 	$L__BB1_649;
	st.shared.u32 	[%r7], %r741;
$L__BB1_649:
	ld.shared.u32 	%r742, [%r20+160];
	ld.shared.u32 	%r2066, [%r22+10240];
	add.s32 	%r744, %r2066, %r742;
	ld.shared.u32 	%r1698, [%r8];
	setp.ge.s32 	%p326, %r744, %r1698;
	@%p326 bra 	$L__BB1_651;
	st.shared.u32 	[%r8], %r744;
	ld.shared.u32 	%r2066, [%r22+10240];
$L__BB1_651:
	ld.shared.u32 	%r747, [%r20+8352];
	add.s32 	%r748, %r2066, %r747;
	ld.shared.u32 	%r1699, [%r9];
	setp.ge.s32 	%p327, %r748, %r1699;
	@%p327 bra 	$L__BB1_653;
	st.shared.u32 	[%r9], %r748;
$L__BB1_653:
	ld.shared.u32 	%r2067, [%r22+10368];
	add.s32 	%r750, %r2067, %r742;
	ld.shared.u32 	%r1700, [%r10];
	setp.ge.s32 	%p328, %r750, %r1700;
	@%p328 bra 	$L__BB1_655;
	st.shared.u32 	[%r10], %r750;
	ld.shared.u32 	%r2067, [%r22+10368];
$L__BB1_655:
	add.s32 	%r753, %r2067, %r747;
	ld.shared.u32 	%r1701, [%r11];
	setp.ge.s32 	%p329, %r753, %r1701;
	@%p329 bra 	$L__BB1_657;
	st.shared.u32 	[%r11], %r753;
$L__BB1_657:
	bar.sync 	0;
	ld.shared.u32 	%r1702, [%r12+164];
	ld.shared.u32 	%r754, [%r13+10496];
	add.s32 	%r755, %r754, %r1702;
	ld.shared.u32 	%r1703, [%r4];
	setp.ge.s32 	%p330, %r755, %r1703;
	@%p330 bra 	$L__BB1_659;
	st.shared.u32 	[%r4], %r755;
$L__BB1_659:
	ld.shared.u32 	%r1704, [%r12+8356];
	add.s32 	%r756, %r754, %r1704;
	ld.shared.u32 	%r1705, [%r5];
	setp.ge.s32 	%p331, %r756, %r1705;
	@%p331 bra 	$L__BB1_661;
	st.shared.u32 	[%r5], %r756;
$L__BB1_661:
	ld.shared.u32 	%r1706, [%r12+164];
	ld.shared.u32 	%r757, [%r13+10624];
	add.s32 	%r758, %r757, %r1706;
	ld.shared.u32 	%r1707, [%r6];
	setp.ge.s32 	%p332, %r758, %r1707;
	@%p332 bra 	$L__BB1_663;
	st.shared.u32 	[%r6], %r758;
$L__BB1_663:
	ld.shared.u32 	%r1708, [%r12+8356];
	add.s32 	%r759, %r757, %r1708;
	ld.shared.u32 	%r1709, [%r7];
	setp.ge.s32 	%p333, %r759, %r1709;
	@%p333 bra 	$L__BB1_665;
	st.shared.u32 	[%r7], %r759;
$L__BB1_665:
	ld.shared.u32 	%r760, [%r20+164];
	ld.shared.u32 	%r2068, [%r22+10496];
	add.s32 	%r762, %r2068, %r760;
	ld.shared.u32 	%r1710, [%r8];
	setp.ge.s32 	%p334, %r762, %r1710;
	@%p334 bra 	$L__BB1_667;
	st.shared.u32 	[%r8], %r762;
	ld.shared.u32 	%r2068, [%r22+10496];
$L__BB1_667:
	ld.shared.u32 	%r765, [%r20+8356];
	add.s32 	%r766, %r2068, %r765;
	ld.shared.u32 	%r1711, [%r9];
	setp.ge.s32 	%p335, %r766, %r1711;
	@%p335 bra 	$L__BB1_669;
	st.shared.u32 	[%r9], %r766;
$L__BB1_669:
	ld.shared.u32 	%r2069, [%r22+10624];
	add.s32 	%r768, %r2069, %r760;
	ld.shared.u32 	%r1712, [%r10];
	setp.ge.s32 	%p336, %r768, %r1712;
	@%p336 bra 	$L__BB1_671;
	st.shared.u32 	[%r10], %r768;
	ld.shared.u32 	%r2069, [%r22+10624];
$L__BB1_671:
	add.s32 	%r771, %r2069, %r765;
	ld.shared.u32 	%r1713, [%r11];
	setp.ge.s32 	%p337, %r771, %r1713;
	@%p337 bra 	$L__BB1_673;
	st.shared.u32 	[%r11], %r771;
$L__BB1_673:
	bar.sync 	0;
	ld.shared.u32 	%r1714, [%r12+168];
	ld.shared.u32 	%r772, [%r13+10752];
	add.s32 	%r773, %r772, %r1714;
	ld.shared.u32 	%r1715, [%r4];
	setp.ge.s32 	%p338, %r773, %r1715;
	@%p338 bra 	$L__BB1_675;
	st.shared.u32 	[%r4], %r773;
$L__BB1_675:
	ld.shared.u32 	%r1716, [%r12+8360];
	add.s32 	%r774, %r772, %r1716;
	ld.shared.u32 	%r1717, [%r5];
	setp.ge.s32 	%p339, %r774, %r1717;
	@%p339 bra 	$L__BB1_677;
	st.shared.u32 	[%r5], %r774;
$L__BB1_677:
	ld.shared.u32 	%r1718, [%r12+168];
	ld.shared.u32 	%r775, [%r13+10880];
	add.s32 	%r776, %r775, %r1718;
	ld.shared.u32 	%r1719, [%r6];
	setp.ge.s32 	%p340, %r776, %r1719;
	@%p340 bra 	$L__BB1_679;
	st.shared.u32 	[%r6], %r776;
$L__BB1_679:
	ld.shared.u32 	%r1720, [%r12+8360];
	add.s32 	%r777, %r775, %r1720;
	ld.shared.u32 	%r1721, [%r7];
	setp.ge.s32 	%p341, %r777, %r1721;
	@%p341 bra 	$L__BB1_681;
	st.shared.u32 	[%r7], %r777;
$L__BB1_681:
	ld.shared.u32 	%r778, [%r20+168];
	ld.shared.u32 	%r2070, [%r22+10752];
	add.s32 	%r780, %r2070, %r778;
	ld.shared.u32 	%r1722, [%r8];
	setp.ge.s32 	%p342, %r780, %r1722;
	@%p342 bra 	$L__BB1_683;
	st.shared.u32 	[%r8], %r780;
	ld.shared.u32 	%r2070, [%r22+10752];
$L__BB1_683:
	ld.shared.u32 	%r783, [%r20+8360];
	add.s32 	%r784, %r2070, %r783;
	ld.shared.u32 	%r1723, [%r9];
	setp.ge.s32 	%p343, %r784, %r1723;
	@%p343 bra 	$L__BB1_685;
	st.shared.u32 	[%r9], %r784;
$L__BB1_685:
	ld.shared.u32 	%r2071, [%r22+10880];
	add.s32 	%r786, %r2071, %r778;
	ld.shared.u32 	%r1724, [%r10];
	setp.ge.s32 	%p344, %r786, %r1724;
	@%p344 bra 	$L__BB1_687;
	st.shared.u32 	[%r10], %r786;
	ld.shared.u32 	%r2071, [%r22+10880];
$L__BB1_687:
	add.s32 	%r789, %r2071, %r783;
	ld.shared.u32 	%r1725, [%r11];
	setp.ge.s32 	%p345, %r789, %r1725;
	@%p345 bra 	$L__BB1_689;
	st.shared.u32 	[%r11], %r789;
$L__BB1_689:
	bar.sync 	0;
	ld.shared.u32 	%r1726, [%r12+172];
	ld.shared.u32 	%r790, [%r13+11008];
	add.s32 	%r791, %r790, %r1726;
	ld.shared.u32 	%r1727, [%r4];
	setp.ge.s32 	%p346, %r791, %r1727;
	@%p346 bra 	$L__BB1_691;
	st.shared.u32 	[%r4], %r791;
$L__BB1_691:
	ld.shared.u32 	%r1728, [%r12+8364];
	add.s32 	%r792, %r790, %r1728;
	ld.shared.u32 	%r1729, [%r5];
	setp.ge.s32 	%p347, %r792, %r1729;
	@%p347 bra 	$L__BB1_693;
	st.shared.u32 	[%r5], %r792;
$L__BB1_693:
	ld.shared.u32 	%r1730, [%r12+172];
	ld.shared.u32 	%r793, [%r13+11136];
	add.s32 	%r794, %r793, %r1730;
	ld.shared.u32 	%r1731, [%r6];
	setp.ge.s32 	%p348, %r794, %r1731;
	@%p348 bra 	$L__BB1_695;
	st.shared.u32 	[%r6], %r794;
$L__BB1_695:
	ld.shared.u32 	%r1732, [%r12+8364];
	add.s32 	%r795, %r793, %r1732;
	ld.shared.u32 	%r1733, [%r7];
	setp.ge.s32 	%p349, %r795, %r1733;
	@%p349 bra 	$L__BB1_697;
	st.shared.u32 	[%r7], %r795;
$L__BB1_697:
	ld.shared.u32 	%r796, [%r20+172];
	ld.shared.u32 	%r2072, [%r22+11008];
	add.s32 	%r798, %r2072, %r796;
	ld.shared.u32 	%r1734, [%r8];
	setp.ge.s32 	%p350, %r798, %r1734;
	@%p350 bra 	$L__BB1_699;
	st.shared.u32 	[%r8], %r798;
	ld.shared.u32 	%r2072, [%r22+11008];
$L__BB1_699:
	ld.shared.u32 	%r801, [%r20+8364];
	add.s32 	%r802, %r2072, %r801;
	ld.shared.u32 	%r1735, [%r9];
	setp.ge.s32 	%p351, %r802, %r1735;
	@%p351 bra 	$L__BB1_701;
	st.shared.u32 	[%r9], %r802;
$L__BB1_701:
	ld.shared.u32 	%r2073, [%r22+11136];
	add.s32 	%r804, %r2073, %r796;
	ld.shared.u32 	%r1736, [%r10];
	setp.ge.s32 	%p352, %r804, %r1736;
	@%p352 bra 	$L__BB1_703;
	st.shared.u32 	[%r10], %r804;
	ld.shared.u32 	%r2073, [%r22+11136];
$L__BB1_703:
	add.s32 	%r807, %r2073, %r801;
	ld.shared.u32 	%r1737, [%r11];
	setp.ge.s32 	%p353, %r807, %r1737;
	@%p353 bra 	$L__BB1_705;
	st.shared.u32 	[%r11], %r807;
$L__BB1_705:
	bar.sync 	0;
	ld.shared.u32 	%r1738, [%r12+176];
	ld.shared.u32 	%r808, [%r13+11264];
	add.s32 	%r809, %r808, %r1738;
	ld.shared.u32 	%r1739, [%r4];
	setp.ge.s32 	%p354, %r809, %r1739;
	@%p354 bra 	$L__BB1_707;
	st.shared.u32 	[%r4], %r809;
$L__BB1_707:
	ld.shared.u32 	%r1740, [%r12+8368];
	add.s32 	%r810, %r808, %r1740;
	ld.shared.u32 	%r1741, [%r5];
	setp.ge.s32 	%p355, %r810, %r1741;
	@%p355 bra 	$L__BB1_709;
	st.shared.u32 	[%r5], %r810;
$L__BB1_709:
	ld.shared.u32 	%r1742, [%r12+176];
	ld.shared.u32 	%r811, [%r13+11392];
	add.s32 	%r812, %r811, %r1742;
	ld.shared.u32 	%r1743, [%r6];
	setp.ge.s32 	%p356, %r812, %r1743;
	@%p356 bra 	$L__BB1_711;
	st.shared.u32 	[%r6], %r812;
$L__BB1_711:
	ld.shared.u32 	%r1744, [%r12+8368];
	add.s32 	%r813, %r811, %r1744;
	ld.shared.u32 	%r1745, [%r7];
	setp.ge.s32 	%p357, %r813, %r1745;
	@%p357 bra 	$L__BB1_713;
	st.shared.u32 	[%r7], %r813;
$L__BB1_713:
	ld.shared.u32 	%r814, [%r20+176];
	ld.shared.u32 	%r2074, [%r22+11264];
	add.s32 	%r816, %r2074, %r814;
	ld.shared.u32 	%r1746, [%r8];
	setp.ge.s32 	%p358, %r816, %r1746;
	@%p358 bra 	$L__BB1_715;
	st.shared.u32 	[%r8], %r816;
	ld.shared.u32 	%r2074, [%r22+11264];
$L__BB1_715:
	ld.shared.u32 	%r819, [%r20+8368];
	add.s32 	%r820, %r2074, %r819;
	ld.shared.u32 	%r1747, [%r9];
	setp.ge.s32 	%p359, %r820, %r1747;
	@%p359 bra 	$L__BB1_717;
	st.shared.u32 	[%r9], %r820;
$L__BB1_717:
	ld.shared.u32 	%r2075, [%r22+11392];
	add.s32 	%r822, %r2075, %r814;
	ld.shared.u32 	%r1748, [%r10];
	setp.ge.s32 	%p360, %r822, %r1748;
	@%p360 bra 	$L__BB1_719;
	st.shared.u32 	[%r10], %r822;
	ld.shared.u32 	%r2075, [%r22+11392];
$L__BB1_719:
	add.s32 	%r825, %r2075, %r819;
	ld.shared.u32 	%r1749, [%r11];
	setp.ge.s32 	%p361, %r825, %r1749;
	@%p361 bra 	$L__BB1_721;
	st.shared.u32 	[%r11], %r825;
$L__BB1_721:
	bar.sync 	0;
	ld.shared.u32 	%r1750, [%r12+180];
	ld.shared.u32 	%r826, [%r13+11520];
	add.s32 	%r827, %r826, %r1750;
	ld.shared.u32 	%r1751, [%r4];
	setp.ge.s32 	%p362, %r827, %r1751;
	@%p362 bra 	$L__BB1_723;
	st.shared.u32 	[%r4], %r827;
$L__BB1_723:
	ld.shared.u32 	%r1752, [%r12+8372];
	add.s32 	%r828, %r826, %r1752;
	ld.shared.u32 	%r1753, [%r5];
	setp.ge.s32 	%p363, %r828, %r1753;
	@%p363 bra 	$L__BB1_725;
	st.shared.u32 	[%r5], %r828;
$L__BB1_725:
	ld.shared.u32 	%r1754, [%r12+180];
	ld.shared.u32 	%r829, [%r13+11648];
	add.s32 	%r830, %r829, %r1754;
	ld.shared.u32 	%r1755, [%r6];
	setp.ge.s32 	%p364, %r830, %r1755;
	@%p364 bra 	$L__BB1_727;
	st.shared.u32 	[%r6], %r830;
$L__BB1_727:
	ld.shared.u32 	%r1756, [%r12+8372];
	add.s32 	%r831, %r829, %r1756;
	ld.shared.u32 	%r1757, [%r7];
	setp.ge.s32 	%p365, %r831, %r1757;
	@%p365 bra 	$L__BB1_729;
	st.shared.u32 	[%r7], %r831;
$L__BB1_729:
	ld.shared.u32 	%r832, [%r20+180];
	ld.shared.u32 	%r2076, [%r22+11520];
	add.s32 	%r834, %r2076, %r832;
	ld.shared.u32 	%r1758, [%r8];
	setp.ge.s32 	%p366, %r834, %r1758;
	@%p366 bra 	$L__BB1_731;
	st.shared.u32 	[%r8], %r834;
	ld.shared.u32 	%r2076, [%r22+11520];
$L__BB1_731:
	ld.shared.u32 	%r837, [%r20+8372];
	add.s32 	%r838, %r2076, %r837;
	ld.shared.u32 	%r1759, [%r9];
	setp.ge.s32 	%p367, %r838, %r1759;
	@%p367 bra 	$L__BB1_733;
	st.shared.u32 	[%r9], %r838;
$L__BB1_733:
	ld.shared.u32 	%r2077, [%r22+11648];
	add.s32 	%r840, %r2077, %r832;
	ld.shared.u32 	%r1760, [%r10];
	setp.ge.s32 	%p368, %r840, %r1760;
	@%p368 bra 	$L__BB1_735;
	st.shared.u32 	[%r10], %r840;
	ld.shared.u32 	%r2077, [%r22+11648];
$L__BB1_735:
	add.s32 	%r843, %r2077, %r837;
	ld.shared.u32 	%r1761, [%r11];
	setp.ge.s32 	%p369, %r843, %r1761;
	@%p369 bra 	$L__BB1_737;
	st.shared.u32 	[%r11], %r843;
$L__BB1_737:
	bar.sync 	0;
	ld.shared.u32 	%r1762, [%r12+184];
	ld.shared.u32 	%r844, [%r13+11776];
	add.s32 	%r845, %r844, %r1762;
	ld.shared.u32 	%r1763, [%r4];
	setp.ge.s32 	%p370, %r845, %r1763;
	@%p370 bra 	$L__BB1_739;
	st.shared.u32 	[%r4], %r845;
$L__BB1_739:
	ld.shared.u32 	%r1764, [%r12+8376];
	add.s32 	%r846, %r844, %r1764;
	ld.shared.u32 	%r1765, [%r5];
	setp.ge.s32 	%p371, %r846, %r1765;
	@%p371 bra 	$L__BB1_741;
	st.shared.u32 	[%r5], %r846;
$L__BB1_741:
	ld.shared.u32 	%r1766, [%r12+184];
	ld.shared.u32 	%r847, [%r13+11904];
	add.s32 	%r848, %r847, %r1766;
	ld.shared.u32 	%r1767, [%r6];
	setp.ge.s32 	%p372, %r848, %r1767;
	@%p372 bra 	$L__BB1_743;
	st.shared.u32 	[%r6], %r848;
$L__BB1_743:
	ld.shared.u32 	%r1768, [%r12+8376];
	add.s32 	%r849, %r847, %r1768;
	ld.shared.u32 	%r1769, [%r7];
	setp.ge.s32 	%p373, %r849, %r1769;
	@%p373 bra 	$L__BB1_745;
	st.shared.u32 	[%r7], %r849;
$L__BB1_745:
	ld.shared.u32 	%r850, [%r20+184];
	ld.shared.u32 	%r2078, [%r22+11776];
	add.s32 	%r852, %r2078, %r850;
	ld.shared.u32 	%r1770, [%r8];
	setp.ge.s32 	%p374, %r852, %r1770;
	@%p374 bra 	$L__BB1_747;
	st.shared.u32 	[%r8], %r852;
	ld.shared.u32 	%r2078, [%r22+11776];
$L__BB1_747:
	ld.shared.u32 	%r855, [%r20+8376];
	add.s32 	%r856, %r2078, %r855;
	ld.shared.u32 	%r1771, [%r9];
	setp.ge.s32 	%p375, %r856, %r1771;
	@%p375 bra 	$L__BB1_749;
	st.shared.u32 	[%r9], %r856;
$L__BB1_749:
	ld.shared.u32 	%r2079, [%r22+11904];
	add.s32 	%r858, %r2079, %r850;
	ld.shared.u32 	%r1772, [%r10];
	setp.ge.s32 	%p376, %r858, %r1772;
	@%p376 bra 	$L__BB1_751;
	st.shared.u32 	[%r10], %r858;
	ld.shared.u32 	%r2079, [%r22+11904];
$L__BB1_751:
	add.s32 	%r861, %r2079, %r855;
	ld.shared.u32 	%r1773, [%r11];
	setp.ge.s32 	%p377, %r861, %r1773;
	@%p377 bra 	$L__BB1_753;
	st.shared.u32 	[%r11], %r861;
$L__BB1_753:
	bar.sync 	0;
	ld.shared.u32 	%r1774, [%r12+188];
	ld.shared.u32 	%r862, [%r13+12032];
	add.s32 	%r863, %r862, %r1774;
	ld.shared.u32 	%r1775, [%r4];
	setp.ge.s32 	%p378, %r863, %r1775;
	@%p378 bra 	$L__BB1_755;
	st.shared.u32 	[%r4], %r863;
$L__BB1_755:
	ld.shared.u32 	%r1776, [%r12+8380];
	add.s32 	%r864, %r862, %r1776;
	ld.shared.u32 	%r1777, [%r5];
	setp.ge.s32 	%p379, %r864, %r1777;
	@%p379 bra 	$L__BB1_757;
	st.shared.u32 	[%r5], %r864;
$L__BB1_757:
	ld.shared.u32 	%r1778, [%r12+188];
	ld.shared.u32 	%r865, [%r13+12160];
	add.s32 	%r866, %r865, %r1778;
	ld.shared.u32 	%r1779, [%r6];
	setp.ge.s32 	%p380, %r866, %r1779;
	@%p380 bra 	$L__BB1_759;
	st.shared.u32 	[%r6], %r866;
$L__BB1_759:
	ld.shared.u32 	%r1780, [%r12+8380];
	add.s32 	%r867, %r865, %r1780;
	ld.shared.u32 	%r1781, [%r7];
	setp.ge.s32 	%p381, %r867, %r1781;
	@%p381 bra 	$L__BB1_761;
	st.shared.u32 	[%r7], %r867;
$L__BB1_761:
	ld.shared.u32 	%r868, [%r20+188];
	ld.shared.u32 	%r2080, [%r22+12032];
	add.s32 	%r870, %r2080, %r868;
	ld.shared.u32 	%r1782, [%r8];
	setp.ge.s32 	%p382, %r870, %r1782;
	@%p382 bra 	$L__BB1_763;
	st.shared.u32 	[%r8], %r870;
	ld.shared.u32 	%r2080, [%r22+12032];
$L__BB1_763:
	ld.shared.u32 	%r873, [%r20+8380];
	add.s32 	%r874, %r2080, %r873;
	ld.shared.u32 	%r1783, [%r9];
	setp.ge.s32 	%p383, %r874, %r1783;
	@%p383 bra 	$L__BB1_765;
	st.shared.u32 	[%r9], %r874;
$L__BB1_765:
	ld.shared.u32 	%r2081, [%r22+12160];
	add.s32 	%r876, %r2081, %r868;
	ld.shared.u32 	%r1784, [%r10];
	setp.ge.s32 	%p384, %r876, %r1784;
	@%p384 bra 	$L__BB1_767;
	st.shared.u32 	[%r10], %r876;
	ld.shared.u32 	%r2081, [%r22+12160];
$L__BB1_767:
	add.s32 	%r879, %r2081, %r873;
	ld.shared.u32 	%r1785, [%r11];
	setp.ge.s32 	%p385, %r879, %r1785;
	@%p385 bra 	$L__BB1_769;
	st.shared.u32 	[%r11], %r879;
$L__BB1_769:
	bar.sync 	0;
	ld.shared.u32 	%r1786, [%r12+192];
	ld.shared.u32 	%r880, [%r13+12288];
	add.s32 	%r881, %r880, %r1786;
	ld.shared.u32 	%r1787, [%r4];
	setp.ge.s32 	%p386, %r881, %r1787;
	@%p386 bra 	$L__BB1_771;
	st.shared.u32 	[%r4], %r881;
$L__BB1_771:
	ld.shared.u32 	%r1788, [%r12+8384];
	add.s32 	%r882, %r880, %r1788;
	ld.shared.u32 	%r1789, [%r5];
	setp.ge.s32 	%p387, %r882, %r1789;
	@%p387 bra 	$L__BB1_773;
	st.shared.u32 	[%r5], %r882;
$L__BB1_773:
	ld.shared.u32 	%r1790, [%r12+192];
	ld.shared.u32 	%r883, [%r13+12416];
	add.s32 	%r884, %r883, %r1790;
	ld.shared.u32 	%r1791, [%r6];
	setp.ge.s32 	%p388, %r884, %r1791;
	@%p388 bra 	$L__BB1_775;
	st.shared.u32 	[%r6], %r884;
$L__BB1_775:
	ld.shared.u32 	%r1792, [%r12+8384];
	add.s32 	%r885, %r883, %r1792;
	ld.shared.u32 	%r1793, [%r7];
	setp.ge.s32 	%p389, %r885, %r1793;
	@%p389 bra 	$L__BB1_777;
	st.shared.u32 	[%r7], %r885;
$L__BB1_777:
	ld.shared.u32 	%r886, [%r20+192];
	ld.shared.u32 	%r2082, [%r22+12288];
	add.s32 	%r888, %r2082, %r886;
	ld.shared.u32 	%r1794, [%r8];
	setp.ge.s32 	%p390, %r888, %r1794;
	@%p390 bra 	$L__BB1_779;
	st.shared.u32 	[%r8], %r888;
	ld.shared.u32 	%r2082, [%r22+12288];
$L__BB1_779:
	ld.shared.u32 	%r891, [%r20+8384];
	add.s32 	%r892, %r2082, %r891;
	ld.shared.u32 	%r1795, [%r9];
	setp.ge.s32 	%p391, %r892, %r1795;
	@%p391 bra 	$L__BB1_781;
	st.shared.u32 	[%r9], %r892;
$L__BB1_781:
	ld.shared.u32 	%r2083, [%r22+12416];
	add.s32 	%r894, %r2083, %r886;
	ld.shared.u32 	%r1796, [%r10];
	setp.ge.s32 	%p392, %r894, %r1796;
	@%p392 bra 	$L__BB1_783;
	st.shared.u32 	[%r10], %r894;
	ld.shared.u32 	%r2083, [%r22+12416];
$L__BB1_783:
	add.s32 	%r897, %r2083, %r891;
	ld.shared.u32 	%r1797, [%r11];
	setp.ge.s32 	%p393, %r897, %r1797;
	@%p393 bra 	$L__BB1_785;
	st.shared.u32 	[%r11], %r897;
$L__BB1_785:
	bar.sync 	0;
	ld.shared.u32 	%r1798, [%r12+196];
	ld.shared.u32 	%r898, [%r13+12544];
	add.s32 	%r899, %r898, %r1798;
	ld.shared.u32 	%r1799, [%r4];
	setp.ge.s32 	%p394, %r899, %r1799;
	@%p394 bra 	$L__BB1_787;
	st.shared.u32 	[%r4], %r899;
$L__BB1_787:
	ld.shared.u32 	%r1800, [%r12+8388];
	add.s32 	%r900, %r898, %r1800;
	ld.shared.u32 	%r1801, [%r5];
	setp.ge.s32 	%p395, %r900, %r1801;
	@%p395 bra 	$L__BB1_789;
	st.shared.u32 	[%r5], %r900;
$L__BB1_789:
	ld.shared.u32 	%r1802, [%r12+196];
	ld.shared.u32 	%r901, [%r13+12672];
	add.s32 	%r902, %r901, %r1802;
	ld.shared.u32 	%r1803, [%r6];
	setp.ge.s32 	%p396, %r902, %r1803;
	@%p396 bra 	$L__BB1_791;
	st.shared.u32 	[%r6], %r902;
$L__BB1_791:
	ld.shared.u32 	%r1804, [%r12+8388];
	add.s32 	%r903, %r901, %r1804;
	ld.shared.u32 	%r1805, [%r7];
	setp.ge.s32 	%p397, %r903, %r1805;
	@%p397 bra 	$L__BB1_793;
	st.shared.u32 	[%r7], %r903;
$L__BB1_793:
	ld.shared.u32 	%r904, [%r20+196];
	ld.shared.u32 	%r2084, [%r22+12544];
	add.s32 	%r906, %r2084, %r904;
	ld.shared.u32 	%r1806, [%r8];
	setp.ge.s32 	%p398, %r906, %r1806;
	@%p398 bra 	$L__BB1_795;
	st.shared.u32 	[%r8], %r906;
	ld.shared.u32 	%r2084, [%r22+12544];
$L__BB1_795:
	ld.shared.u32 	%r909, [%r20+8388];
	add.s32 	%r910, %r2084, %r909;
	ld.shared.u32 	%r1807, [%r9];
	setp.ge.s32 	%p399, %r910, %r1807;
	@%p399 bra 	$L__BB1_797;
	st.shared.u32 	[%r9], %r910;
$L__BB1_797:
	ld.shared.u32 	%r2085, [%r22+12672];
	add.s32 	%r912, %r2085, %r904;
	ld.shared.u32 	%r1808, [%r10];
	setp.ge.s32 	%p400, %r912, %r1808;
	@%p400 bra 	$L__BB1_799;
	st.shared.u32 	[%r10], %r912;
	ld.shared.u32 	%r2085, [%r22+12672];
$L__BB1_799:
	add.s32 	%r915, %r2085, %r909;
	ld.shared.u32 	%r1809, [%r11];
	setp.ge.s32 	%p401, %r915, %r1809;
	@%p401 bra 	$L__BB1_801;
	st.shared.u32 	[%r11], %r915;
$L__BB1_801:
	bar.sync 	0;
	ld.shared.u32 	%r1810, [%r12+200];
	ld.shared.u32 	%r916, [%r13+12800];
	add.s32 	%r917, %r916, %r1810;
	ld.shared.u32 	%r1811, [%r4];
	setp.ge.s32 	%p402, %r917, %r1811;
	@%p402 bra 	$L__BB1_803;
	st.shared.u32 	[%r4], %r917;
$L__BB1_803:
	ld.shared.u32 	%r1812, [%r12+8392];
	add.s32 	%r918, %r916, %r1812;
	ld.shared.u32 	%r1813, [%r5];
	setp.ge.s32 	%p403, %r918, %r1813;
	@%p403 bra 	$L__BB1_805;
	st.shared.u32 	[%r5], %r918;
$L__BB1_805:
	ld.shared.u32 	%r1814, [%r12+200];
	ld.shared.u32 	%r919, [%r13+12928];
	add.s32 	%r920, %r919, %r1814;
	ld.shared.u32 	%r1815, [%r6];
	setp.ge.s32 	%p404, %r920, %r1815;
	@%p404 bra 	$L__BB1_807;
	st.shared.u32 	[%r6], %r920;
$L__BB1_807:
	ld.shared.u32 	%r1816, [%r12+8392];
	add.s32 	%r921, %r919, %r1816;
	ld.shared.u32 	%r1817, [%r7];
	setp.ge.s32 	%p405, %r921, %r1817;
	@%p405 bra 	$L__BB1_809;
	st.shared.u32 	[%r7], %r921;
$L__BB1_809:
	ld.shared.u32 	%r922, [%r20+200];
	ld.shared.u32 	%r2086, [%r22+12800];
	add.s32 	%r924, %r2086, %r922;
	ld.shared.u32 	%r1818, [%r8];
	setp.ge.s32 	%p406, %r924, %r1818;
	@%p406 bra 	$L__BB1_811;
	st.shared.u32 	[%r8], %r924;
	ld.shared.u32 	%r2086, [%r22+12800];
$L__BB1_811:
	ld.shared.u32 	%r927, [%r20+8392];
	add.s32 	%r928, %r2086, %r927;
	ld.shared.u32 	%r1819, [%r9];
	setp.ge.s32 	%p407, %r928, %r1819;
	@%p407 bra 	$L__BB1_813;
	st.shared.u32 	[%r9], %r928;
$L__BB1_813:
	ld.shared.u32 	%r2087, [%r22+12928];
	add.s32 	%r930, %r2087, %r922;
	ld.shared.u32 	%r1820, [%r10];
	setp.ge.s32 	%p408, %r930, %r1820;
	@%p408 bra 	$L__BB1_815;
	st.shared.u32 	[%r10], %r930;
	ld.shared.u32 	%r2087, [%r22+12928];
$L__BB1_815:
	add.s32 	%r933, %r2087, %r927;
	ld.shared.u32 	%r1821, [%r11];
	setp.ge.s32 	%p409, %r933, %r1821;
	@%p409 bra 	$L__BB1_817;
	st.shared.u32 	[%r11], %r933;
$L__BB1_817:
	bar.sync 	0;
	ld.shared.u32 	%r1822, [%r12+204];
	ld.shared.u32 	%r934, [%r13+13056];
	add.s32 	%r935, %r934, %r1822;
	ld.shared.u32 	%r1823, [%r4];
	setp.ge.s32 	%p410, %r935, %r1823;
	@%p410 bra 	$L__BB1_819;
	st.shared.u32 	[%r4], %r935;
$L__BB1_819:
	ld.shared.u32 	%r1824, [%r12+8396];
	add.s32 	%r936, %r934, %r1824;
	ld.shared.u32 	%r1825, [%r5];
	setp.ge.s32 	%p411, %r936, %r1825;
	@%p411 bra 	$L__BB1_821;
	st.shared.u32 	[%r5], %r936;
$L__BB1_821:
	ld.shared.u32 	%r1826, [%r12+204];
	ld.shared.u32 	%r937, [%r13+13184];
	add.s32 	%r938, %r937, %r1826;
	ld.shared.u32 	%r1827, [%r6];
	setp.ge.s32 	%p412, %r938, %r1827;
	@%p412 bra 	$L__BB1_823;
	st.shared.u32 	[%r6], %r938;
$L__BB1_823:
	ld.shared.u32 	%r1828, [%r12+8396];
	add.s32 	%r939, %r937, %r1828;
	ld.shared.u32 	%r1829, [%r7];
	setp.ge.s32 	%p413, %r939, %r1829;
	@%p413 bra 	$L__BB1_825;
	st.shared.u32 	[%r7], %r939;
$L__BB1_825:
	ld.shared.u32 	%r940, [%r20+204];
	ld.shared.u32 	%r2088, [%r22+13056];
	add.s32 	%r942, %r2088, %r940;
	ld.shared.u32 	%r1830, [%r8];
	setp.ge.s32 	%p414, %r942, %r1830;
	@%p414 bra 	$L__BB1_827;
	st.shared.u32 	[%r8], %r942;
	ld.shared.u32 	%r2088, [%r22+13056];
$L__BB1_827:
	ld.shared.u32 	%r945, [%r20+8396];
	add.s32 	%r946, %r2088, %r945;
	ld.shared.u32 	%r1831, [%r9];
	setp.ge.s32 	%p415, %r946, %r1831;
	@%p415 bra 	$L__BB1_829;
	st.shared.u32 	[%r9], %r946;
$L__BB1_829:
	ld.shared.u32 	%r2089, [%r22+13184];
	add.s32 	%r948, %r2089, %r940;
	ld.shared.u32 	%r1832, [%r10];
	setp.ge.s32 	%p416, %r948, %r1832;
	@%p416 bra 	$L__BB1_831;
	st.shared.u32 	[%r10], %r948;
	ld.shared.u32 	%r2089, [%r22+13184];
$L__BB1_831:
	add.s32 	%r951, %r2089, %r945;
	ld.shared.u32 	%r1833, [%r11];
	setp.ge.s32 	%p417, %r951, %r1833;
	@%p417 bra 	$L__BB1_833;
	st.shared.u32 	[%r11], %r951;
$L__BB1_833:
	bar.sync 	0;
	ld.shared.u32 	%r1834, [%r12+208];
	ld.shared.u32 	%r952, [%r13+13312];
	add.s32 	%r953, %r952, %r1834;
	ld.shared.u32 	%r1835, [%r4];
	setp.ge.s32 	%p418, %r953, %r1835;
	@%p418 bra 	$L__BB1_835;
	st.shared.u32 	[%r4], %r953;
$L__BB1_835:
	ld.shared.u32 	%r1836, [%r12+8400];
	add.s32 	%r954, %r952, %r1836;
	ld.shared.u32 	%r1837, [%r5];
	setp.ge.s32 	%p419, %r954, %r1837;
	@%p419 bra 	$L__BB1_837;
	st.shared.u32 	[%r5], %r954;
$L__BB1_837:
	ld.shared.u32 	%r1838, [%r12+208];
	ld.shared.u32 	%r955, [%r13+13440];
	add.s32 	%r956, %r955, %r1838;
	ld.shared.u32 	%r1839, [%r6];
	setp.ge.s32 	%p420, %r956, %r1839;
	@%p420 bra 	$L__BB1_839;
	st.shared.u32 	[%r6], %r956;
$L__BB1_839:
	ld.shared.u32 	%r1840, [%r12+8400];
	add.s32 	%r957, %r955, %r1840;
	ld.shared.u32 	%r1841, [%r7];
	setp.ge.s32 	%p421, %r957, %r1841;
	@%p421 bra 	$L__BB1_841;
	st.shared.u32 	[%r7], %r957;
$L__BB1_841:
	ld.shared.u32 	%r958, [%r20+208];
	ld.shared.u32 	%r2090, [%r22+13312];
	add.s32 	%r960, %r2090, %r958;
	ld.shared.u32 	%r1842, [%r8];
	setp.ge.s32 	%p422, %r960, %r1842;
	@%p422 bra 	$L__BB1_843;
	st.shared.u32 	[%r8], %r960;
	ld.shared.u32 	%r2090, [%r22+13312];
$L__BB1_843:
	ld.shared.u32 	%r963, [%r20+8400];
	add.s32 	%r964, %r2090, %r963;
	ld.shared.u32 	%r1843, [%r9];
	setp.ge.s32 	%p423, %r964, %r1843;
	@%p423 bra 	$L__BB1_845;
	st.shared.u32 	[%r9], %r964;
$L__BB1_845:
	ld.shared.u32 	%r2091, [%r22+13440];
	add.s32 	%r966, %r2091, %r958;
	ld.shared.u32 	%r1844, [%r10];
	setp.ge.s32 	%p424, %r966, %r1844;
	@%p424 bra 	$L__BB1_847;
	st.shared.u32 	[%r10], %r966;
	ld.shared.u32 	%r2091, [%r22+13440];
$L__BB1_847:
	add.s32 	%r969, %r2091, %r963;
	ld.shared.u32 	%r1845, [%r11];
	setp.ge.s32 	%p425, %r969, %r1845;
	@%p425 bra 	$L__BB1_849;
	st.shared.u32 	[%r11], %r969;
$L__BB1_849:
	bar.sync 	0;
	ld.shared.u32 	%r1846, [%r12+212];
	ld.shared.u32 	%r970, [%r13+13568];
	add.s32 	%r971, %r970, %r1846;
	ld.shared.u32 	%r1847, [%r4];
	setp.ge.s32 	%p426, %r971, %r1847;
	@%p426 bra 	$L__BB1_851;
	st.shared.u32 	[%r4], %r971;
$L__BB1_851:
	ld.shared.u32 	%r1848, [%r12+8404];
	add.s32 	%r972, %r970, %r1848;
	ld.shared.u32 	%r1849, [%r5];
	setp.ge.s32 	%p427, %r972, %r1849;
	@%p427 bra 	$L__BB1_853;
	st.shared.u32 	[%r5], %r972;
$L__BB1_853:
	ld.shared.u32 	%r1850, [%r12+212];
	ld.shared.u32 	%r973, [%r13+13696];
	add.s32 	%r974, %r973, %r1850;
	ld.shared.u32 	%r1851, [%r6];
	setp.ge.s32 	%p428, %r974, %r1851;
	@%p428 bra 	$L__BB1_855;
	st.shared.u32 	[%r6], %r974;
$L__BB1_855:
	ld.shared.u32 	%r1852, [%r12+8404];
	add.s32 	%r975, %r973, %r1852;
	ld.shared.u32 	%r1853, [%r7];
	setp.ge.s32 	%p429, %r975, %r1853;
	@%p429 bra 	$L__BB1_857;
	st.shared.u32 	[%r7], %r975;
$L__BB1_857:
	ld.shared.u32 	%r976, [%r20+212];
	ld.shared.u32 	%r2092, [%r22+13568];
	add.s32 	%r978, %r2092, %r976;
	ld.shared.u32 	%r1854, [%r8];
	setp.ge.s32 	%p430, %r978, %r1854;
	@%p430 bra 	$L__BB1_859;
	st.shared.u32 	[%r8], %r978;
	ld.shared.u32 	%r2092, [%r22+13568];
$L__BB1_859:
	ld.shared.u32 	%r981, [%r20+8404];
	add.s32 	%r982, %r2092, %r981;
	ld.shared.u32 	%r1855, [%r9];
	setp.ge.s32 	%p431, %r982, %r1855;
	@%p431 bra 	$L__BB1_861;
	st.shared.u32 	[%r9], %r982;
$L__BB1_861:
	ld.shared.u32 	%r2093, [%r22+13696];
	add.s32 	%r984, %r2093, %r976;
	ld.shared.u32 	%r1856, [%r10];
	setp.ge.s32 	%p432, %r984, %r1856;
	@%p432 bra 	$L__BB1_863;
	st.shared.u32 	[%r10], %r984;
	ld.shared.u32 	%r2093, [%r22+13696];
$L__BB1_863:
	add.s32 	%r987, %r2093, %r981;
	ld.shared.u32 	%r1857, [%r11];
	setp.ge.s32 	%p433, %r987, %r1857;
	@%p433 bra 	$L__BB1_865;
	st.shared.u32 	[%r11], %r987;
$L__BB1_865:
	bar.sync 	0;
	ld.shared.u32 	%r1858, [%r12+216];
	ld.shared.u32 	%r988, [%r13+13824];
	add.s32 	%r989, %r988, %r1858;
	ld.shared.u32 	%r1859, [%r4];
	setp.ge.s32 	%p434, %r989, %r1859;
	@%p434 bra 	$L__BB1_867;
	st.shared.u32 	[%r4], %r989;
$L__BB1_867:
	ld.shared.u32 	%r1860, [%r12+8408];
	add.s32 	%r990, %r988, %r1860;
	ld.shared.u32 	%r1861, [%r5];
	setp.ge.s32 	%p435, %r990, %r1861;
	@%p435 bra 	$L__BB1_869;
	st.shared.u32 	[%r5], %r990;
$L__BB1_869:
	ld.shared.u32 	%r1862, [%r12+216];
	ld.shared.u32 	%r991, [%r13+13952];
	add.s32 	%r992, %r991, %r1862;
	ld.shared.u32 	%r1863, [%r6];
	setp.ge.s32 	%p436, %r992, %r1863;
	@%p436 bra 	$L__BB1_871;
	st.shared.u32 	[%r6], %r992;
$L__BB1_871:
	ld.shared.u32 	%r1864, [%r12+8408];
	add.s32 	%r993, %r991, %r1864;
	ld.shared.u32 	%r1865, [%r7];
	setp.ge.s32 	%p437, %r993, %r1865;
	@%p437 bra 	$L__BB1_873;
	st.shared.u32 	[%r7], %r993;
$L__BB1_873:
	ld.shared.u32 	%r994, [%r20+216];
	ld.shared.u32 	%r2094, [%r22+13824];
	add.s32 	%r996, %r2094, %r994;
	ld.shared.u32 	%r1866, [%r8];
	setp.ge.s32 	%p438, %r996, %r1866;
	@%p438 bra 	$L__BB1_875;
	st.shared.u32 	[%r8], %r996;
	ld.shared.u32 	%r2094, [%r22+13824];
$L__BB1_875:
	ld.shared.u32 	%r999, [%r20+8408];
	add.s32 	%r1000, %r2094, %r999;
	ld.shared.u32 	%r1867, [%r9];
	setp.ge.s32 	%p439, %r1000, %r1867;
	@%p439 bra 	$L__BB1_877;
	st.shared.u32 	[%r9], %r1000;
$L__BB1_877:
	ld.shared.u32 	%r2095, [%r22+13952];
	add.s32 	%r1002, %r2095, %r994;
	ld.shared.u32 	%r1868, [%r10];
	setp.ge.s32 	%p440, %r1002, %r1868;
	@%p440 bra 	$L__BB1_879;
	st.shared.u32 	[%r10], %r1002;
	ld.shared.u32 	%r2095, [%r22+13952];
$L__BB1_879:
	add.s32 	%r1005, %r2095, %r999;
	ld.shared.u32 	%r1869, [%r11];
	setp.ge.s32 	%p441, %r1005, %r1869;
	@%p441 bra 	$L__BB1_881;
	st.shared.u32 	[%r11], %r1005;
$L__BB1_881:
	bar.sync 	0;
	ld.shared.u32 	%r1870, [%r12+220];
	ld.shared.u32 	%r1006, [%r13+14080];
	add.s32 	%r1007, %r1006, %r1870;
	ld.shared.u32 	%r1871, [%r4];
	setp.ge.s32 	%p442, %r1007, %r1871;
	@%p442 bra 	$L__BB1_883;
	st.shared.u32 	[%r4], %r1007;
$L__BB1_883:
	ld.shared.u32 	%r1872, [%r12+8412];
	add.s32 	%r1008, %r1006, %r1872;
	ld.shared.u32 	%r1873, [%r5];
	setp.ge.s32 	%p443, %r1008, %r1873;
	@%p443 bra 	$L__BB1_885;
	st.shared.u32 	[%r5], %r1008;
$L__BB1_885:
	ld.shared.u32 	%r1874, [%r12+220];
	ld.shared.u32 	%r1009, [%r13+14208];
	add.s32 	%r1010, %r1009, %r1874;
	ld.shared.u32 	%r1875, [%r6];
	setp.ge.s32 	%p444, %r1010, %r1875;
	@%p444 bra 	$L__BB1_887;
	st.shared.u32 	[%r6], %r1010;
$L__BB1_887:
	ld.shared.u32 	%r1876, [%r12+8412];
	add.s32 	%r1011, %r1009, %r1876;
	ld.shared.u32 	%r1877, [%r7];
	setp.ge.s32 	%p445, %r1011, %r1877;
	@%p445 bra 	$L__BB1_889;
	st.shared.u32 	[%r7], %r1011;
$L__BB1_889:
	ld.shared.u32 	%r1012, [%r20+220];
	ld.shared.u32 	%r2096, [%r22+14080];
	add.s32 	%r1014, %r2096, %r1012;
	ld.shared.u32 	%r1878, [%r8];
	setp.ge.s32 	%p446, %r1014, %r1878;
	@%p446 bra 	$L__BB1_891;
	st.shared.u32 	[%r8], %r1014;
	ld.shared.u32 	%r2096, [%r22+14080];
$L__BB1_891:
	ld.shared.u32 	%r1017, [%r20+8412];
	add.s32 	%r1018, %r2096, %r1017;
	ld.shared.u32 	%r1879, [%r9];
	setp.ge.s32 	%p447, %r1018, %r1879;
	@%p447 bra 	$L__BB1_893;
	st.shared.u32 	[%r9], %r1018;
$L__BB1_893:
	ld.shared.u32 	%r2097, [%r22+14208];
	add.s32 	%r1020, %r2097, %r1012;
	ld.shared.u32 	%r1880, [%r10];
	setp.ge.s32 	%p448, %r1020, %r1880;
	@%p448 bra 	$L__BB1_895;
	st.shared.u32 	[%r10], %r1020;
	ld.shared.u32 	%r2097, [%r22+14208];
$L__BB1_895:
	add.s32 	%r1023, %r2097, %r1017;
	ld.shared.u32 	%r1881, [%r11];
	setp.ge.s32 	%p449, %r1023, %r1881;
	@%p449 bra 	$L__BB1_897;
	st.shared.u32 	[%r11], %r1023;
$L__BB1_897:
	bar.sync 	0;
	ld.shared.u32 	%r1882, [%r12+224];
	ld.shared.u32 	%r1024, [%r13+14336];
	add.s32 	%r1025, %r1024, %r1882;
	ld.shared.u32 	%r1883, [%r4];
	setp.ge.s32 	%p450, %r1025, %r1883;
	@%p450 bra 	$L__BB1_899;
	st.shared.u32 	[%r4], %r1025;
$L__BB1_899:
	ld.shared.u32 	%r1884, [%r12+8416];
	add.s32 	%r1026, %r1024, %r1884;
	ld.shared.u32 	%r1885, [%r5];
	setp.ge.s32 	%p451, %r1026, %r1885;
	@%p451 bra 	$L__BB1_901;
	st.shared.u32 	[%r5], %r1026;
$L__BB1_901:
	ld.shared.u32 	%r1886, [%r12+224];
	ld.shared.u32 	%r1027, [%r13+14464];
	add.s32 	%r1028, %r1027, %r1886;
	ld.shared.u32 	%r1887, [%r6];
	setp.ge.s32 	%p452, %r1028, %r1887;
	@%p452 bra 	$L__BB1_903;
	st.shared.u32 	[%r6], %r1028;
$L__BB1_903:
	ld.shared.u32 	%r1888, [%r12+8416];
	add.s32 	%r1029, %r1027, %r1888;
	ld.shared.u32 	%r1889, [%r7];
	setp.ge.s32 	%p453, %r1029, %r1889;
	@%p453 bra 	$L__BB1_905;
	st.shared.u32 	[%r7], %r1029;
$L__BB1_905:
	ld.shared.u32 	%r1030, [%r20+224];
	ld.shared.u32 	%r2098, [%r22+14336];
	add.s32 	%r1032, %r2098, %r1030;
	ld.shared.u32 	%r1890, [%r8];
	setp.ge.s32 	%p454, %r1032, %r1890;
	@%p454 bra 	$L__BB1_907;
	st.shared.u32 	[%r8], %r1032;
	ld.shared.u32 	%r2098, [%r22+14336];
$L__BB1_907:
	ld.shared.u32 	%r1035, [%r20+8416];
	add.s32 	%r1036, %r2098, %r1035;
	ld.shared.u32 	%r1891, [%r9];
	setp.ge.s32 	%p455, %r1036, %r1891;
	@%p455 bra 	$L__BB1_909;
	st.shared.u32 	[%r9], %r1036;
$L__BB1_909:
	ld.shared.u32 	%r2099, [%r22+14464];
	add.s32 	%r1038, %r2099, %r1030;
	ld.shared.u32 	%r1892, [%r10];
	setp.ge.s32 	%p456, %r1038, %r1892;
	@%p456 bra 	$L__BB1_911;
	st.shared.u32 	[%r10], %r1038;
	ld.shared.u32 	%r2099, [%r22+14464];
$L__BB1_911:
	add.s32 	%r1041, %r2099, %r1035;
	ld.shared.u32 	%r1893, [%r11];
	setp.ge.s32 	%p457, %r1041, %r1893;
	@%p457 bra 	$L__BB1_913;
	st.shared.u32 	[%r11], %r1041;
$L__BB1_913:
	bar.sync 	0;
	ld.shared.u32 	%r1894, [%r12+228];
	ld.shared.u32 	%r1042, [%r13+14592];
	add.s32 	%r1043, %r1042, %r1894;
	ld.shared.u32 	%r1895, [%r4];
	setp.ge.s32 	%p458, %r1043, %r1895;
	@%p458 bra 	$L__BB1_915;
	st.shared.u32 	[%r4], %r1043;
$L__BB1_915:
	ld.shared.u32 	%r1896, [%r12+8420];
	add.s32 	%r1044, %r1042, %r1896;
	ld.shared.u32 	%r1897, [%r5];
	setp.ge.s32 	%p459, %r1044, %r1897;
	@%p459 bra 	$L__BB1_917;
	st.shared.u32 	[%r5], %r1044;
$L__BB1_917:
	ld.shared.u32 	%r1898, [%r12+228];
	ld.shared.u32 	%r1045, [%r13+14720];
	add.s32 	%r1046, %r1045, %r1898;
	ld.shared.u32 	%r1899, [%r6];
	setp.ge.s32 	%p460, %r1046, %r1899;
	@%p460 bra 	$L__BB1_919;
	st.shared.u32 	[%r6], %r1046;
$L__BB1_919:
	ld.shared.u32 	%r1900, [%r12+8420];
	add.s32 	%r1047, %r1045, %r1900;
	ld.shared.u32 	%r1901, [%r7];
	setp.ge.s32 	%p461, %r1047, %r1901;
	@%p461 bra 	$L__BB1_921;
	st.shared.u32 	[%r7], %r1047;
$L__BB1_921:
	ld.shared.u32 	%r1048, [%r20+228];
	ld.shared.u32 	%r2100, [%r22+14592];
	add.s32 	%r1050, %r2100, %r1048;
	ld.shared.u32 	%r1902, [%r8];
	setp.ge.s32 	%p462, %r1050, %r1902;
	@%p462 bra 	$L__BB1_923;
	st.shared.u32 	[%r8], %r1050;
	ld.shared.u32 	%r2100, [%r22+14592];
$L__BB1_923:
	ld.shared.u32 	%r1053, [%r20+8420];
	add.s32 	%r1054, %r2100, %r1053;
	ld.shared.u32 	%r1903, [%r9];
	setp.ge.s32 	%p463, %r1054, %r1903;
	@%p463 bra 	$L__BB1_925;
	st.shared.u32 	[%r9], %r1054;
$L__BB1_925:
	ld.shared.u32 	%r2101, [%r22+14720];
	add.s32 	%r1056, %r2101, %r1048;
	ld.shared.u32 	%r1904, [%r10];
	setp.ge.s32 	%p464, %r1056, %r1904;
	@%p464 bra 	$L__BB1_927;
	st.shared.u32 	[%r10], %r1056;
	ld.shared.u32 	%r2101, [%r22+14720];
$L__BB1_927:
	add.s32 	%r1059, %r2101, %r1053;
	ld.shared.u32 	%r1905, [%r11];
	setp.ge.s32 	%p465, %r1059, %r1905;
	@%p465 bra 	$L__BB1_929;
	st.shared.u32 	[%r11], %r1059;
$L__BB1_929:
	bar.sync 	0;
	ld.shared.u32 	%r1906, [%r12+232];
	ld.shared.u32 	%r1060, [%r13+14848];
	add.s32 	%r1061, %r1060, %r1906;
	ld.shared.u32 	%r1907, [%r4];
	setp.ge.s32 	%p466, %r1061, %r1907;
	@%p466 bra 	$L__BB1_931;
	st.shared.u32 	[%r4], %r1061;
$L__BB1_931:
	ld.shared.u32 	%r1908, [%r12+8424];
	add.s32 	%r1062, %r1060, %r1908;
	ld.shared.u32 	%r1909, [%r5];
	setp.ge.s32 	%p467, %r1062, %r1909;
	@%p467 bra 	$L__BB1_933;
	st.shared.u32 	[%r5], %r1062;
$L__BB1_933:
	ld.shared.u32 	%r1910, [%r12+232];
	ld.shared.u32 	%r1063, [%r13+14976];
	add.s32 	%r1064, %r1063, %r1910;
	ld.shared.u32 	%r1911, [%r6];
	setp.ge.s32 	%p468, %r1064, %r1911;
	@%p468 bra 	$L__BB1_935;
	st.shared.u32 	[%r6], %r1064;
$L__BB1_935:
	ld.shared.u32 	%r1912, [%r12+8424];
	add.s32 	%r1065, %r1063, %r1912;
	ld.shared.u32 	%r1913, [%r7];
	setp.ge.s32 	%p469, %r1065, %r1913;
	@%p469 bra 	$L__BB1_937;
	st.shared.u32 	[%r7], %r1065;
$L__BB1_937:
	ld.shared.u32 	%r1066, [%r20+232];
	ld.shared.u32 	%r2102, [%r22+14848];
	add.s32 	%r1068, %r2102, %r1066;
	ld.shared.u32 	%r1914, [%r8];
	setp.ge.s32 	%p470, %r1068, %r1914;
	@%p470 bra 	$L__BB1_939;
	st.shared.u32 	[%r8], %r1068;
	ld.shared.u32 	%r2102, [%r22+14848];
$L__BB1_939:
	ld.shared.u32 	%r1071, [%r20+8424];
	add.s32 	%r1072, %r2102, %r1071;
	ld.shared.u32 	%r1915, [%r9];
	setp.ge.s32 	%p471, %r1072, %r1915;
	@%p471 bra 	$L__BB1_941;
	st.shared.u32 	[%r9], %r1072;
$L__BB1_941:
	ld.shared.u32 	%r2103, [%r22+14976];
	add.s32 	%r1074, %r2103, %r1066;
	ld.shared.u32 	%r1916, [%r10];
	setp.ge.s32 	%p472, %r1074, %r1916;
	@%p472 bra 	$L__BB1_943;
	st.shared.u32 	[%r10], %r1074;
	ld.shared.u32 	%r2103, [%r22+14976];
$L__BB1_943:
	add.s32 	%r1077, %r2103, %r1071;
	ld.shared.u32 	%r1917, [%r11];
	setp.ge.s32 	%p473, %r1077, %r1917;
	@%p473 bra 	$L__BB1_945;
	st.shared.u32 	[%r11], %r1077;
$L__BB1_945:
	bar.sync 	0;
	ld.shared.u32 	%r1918, [%r12+236];
	ld.shared.u32 	%r1078, [%r13+15104];
	add.s32 	%r1079, %r1078, %r1918;
	ld.shared.u32 	%r1919, [%r4];
	setp.ge.s32 	%p474, %r1079, %r1919;
	@%p474 bra 	$L__BB1_947;
	st.shared.u32 	[%r4], %r1079;
$L__BB1_947:
	ld.shared.u32 	%r1920, [%r12+8428];
	add.s32 	%r1080, %r1078, %r1920;
	ld.shared.u32 	%r1921, [%r5];
	setp.ge.s32 	%p475, %r1080, %r1921;
	@%p475 bra 	$L__BB1_949;
	st.shared.u32 	[%r5], %r1080;
$L__BB1_949:
	ld.shared.u32 	%r1922, [%r12+236];
	ld.shared.u32 	%r1081, [%r13+15232];
	add.s32 	%r1082, %r1081, %r1922;
	ld.shared.u32 	%r1923, [%r6];
	setp.ge.s32 	%p476, %r1082, %r1923;
	@%p476 bra 	$L__BB1_951;
	st.shared.u32 	[%r6], %r1082;
$L__BB1_951:
	ld.shared.u32 	%r1924, [%r12+8428];
	add.s32 	%r1083, %r1081, %r1924;
	ld.shared.u32 	%r1925, [%r7];
	setp.ge.s32 	%p477, %r1083, %r1925;
	@%p477 bra 	$L__BB1_953;
	st.shared.u32 	[%r7], %r1083;
$L__BB1_953:
	ld.shared.u32 	%r1084, [%r20+236];
	ld.shared.u32 	%r2104, [%r22+15104];
	add.s32 	%r1086, %r2104, %r1084;
	ld.shared.u32 	%r1926, [%r8];
	setp.ge.s32 	%p478, %r1086, %r1926;
	@%p478 bra 	$L__BB1_955;
	st.shared.u32 	[%r8], %r1086;
	ld.shared.u32 	%r2104, [%r22+15104];
$L__BB1_955:
	ld.shared.u32 	%r1089, [%r20+8428];
	add.s32 	%r1090, %r2104, %r1089;
	ld.shared.u32 	%r1927, [%r9];
	setp.ge.s32 	%p479, %r1090, %r1927;
	@%p479 bra 	$L__BB1_957;
	st.shared.u32 	[%r9], %r1090;
$L__BB1_957:
	ld.shared.u32 	%r2105, [%r22+15232];
	add.s32 	%r1092, %r2105, %r1084;
	ld.shared.u32 	%r1928, [%r10];
	setp.ge.s32 	%p480, %r1092, %r1928;
	@%p480 bra 	$L__BB1_959;
	st.shared.u32 	[%r10], %r1092;
	ld.shared.u32 	%r2105, [%r22+15232];
$L__BB1_959:
	add.s32 	%r1095, %r2105, %r1089;
	ld.shared.u32 	%r1929, [%r11];
	setp.ge.s32 	%p481, %r1095, %r1929;
	@%p481 bra 	$L__BB1_961;
	st.shared.u32 	[%r11], %r1095;
$L__BB1_961:
	bar.sync 	0;
	ld.shared.u32 	%r1930, [%r12+240];
	ld.shared.u32 	%r1096, [%r13+15360];
	add.s32 	%r1097, %r1096, %r1930;
	ld.shared.u32 	%r1931, [%r4];
	setp.ge.s32 	%p482, %r1097, %r1931;
	@%p482 bra 	$L__BB1_963;
	st.shared.u32 	[%r4], %r1097;
$L__BB1_963:
	ld.shared.u32 	%r1932, [%r12+8432];
	add.s32 	%r1098, %r1096, %r1932;
	ld.shared.u32 	%r1933, [%r5];
	setp.ge.s32 	%p483, %r1098, %r1933;
	@%p483 bra 	$L__BB1_965;
	st.shared.u32 	[%r5], %r1098;
$L__BB1_965:
	ld.shared.u32 	%r1934, [%r12+240];
	ld.shared.u32 	%r1099, [%r13+15488];
	add.s32 	%r1100, %r1099, %r1934;
	ld.shared.u32 	%r1935, [%r6];
	setp.ge.s32 	%p484, %r1100, %r1935;
	@%p484 bra 	$L__BB1_967;
	st.shared.u32 	[%r6], %r1100;
$L__BB1_967:
	ld.shared.u32 	%r1936, [%r12+8432];
	add.s32 	%r1101, %r1099, %r1936;
	ld.shared.u32 	%r1937, [%r7];
	setp.ge.s32 	%p485, %r1101, %r1937;
	@%p485 bra 	$L__BB1_969;
	st.shared.u32 	[%r7], %r1101;
$L__BB1_969:
	ld.shared.u32 	%r1102, [%r20+240];
	ld.shared.u32 	%r2106, [%r22+15360];
	add.s32 	%r1104, %r2106, %r1102;
	ld.shared.u32 	%r1938, [%r8];
	setp.ge.s32 	%p486, %r1104, %r1938;
	@%p486 bra 	$L__BB1_971;
	st.shared.u32 	[%r8], %r1104;
	ld.shared.u32 	%r2106, [%r22+15360];
$L__BB1_971:
	ld.shared.u32 	%r1107, [%r20+8432];
	add.s32 	%r1108, %r2106, %r1107;
	ld.shared.u32 	%r1939, [%r9];
	setp.ge.s32 	%p487, %r1108, %r1939;
	@%p487 bra 	$L__BB1_973;
	st.shared.u32 	[%r9], %r1108;
$L__BB1_973:
	ld.shared.u32 	%r2107, [%r22+15488];
	add.s32 	%r1110, %r2107, %r1102;
	ld.shared.u32 	%r1940, [%r10];
	setp.ge.s32 	%p488, %r1110, %r1940;
	@%p488 bra 	$L__BB1_975;
	st.shared.u32 	[%r10], %r1110;
	ld.shared.u32 	%r2107, [%r22+15488];
$L__BB1_975:
	add.s32 	%r1113, %r2107, %r1107;
	ld.shared.u32 	%r1941, [%r11];
	setp.ge.s32 	%p489, %r1113, %r1941;
	@%p489 bra 	$L__BB1_977;
	st.shared.u32 	[%r11], %r1113;
$L__BB1_977:
	bar.sync 	0;
	ld.shared.u32 	%r1942, [%r12+244];
	ld.shared.u32 	%r1114, [%r13+15616];
	add.s32 	%r1115, %r1114, %r1942;
	ld.shared.u32 	%r1943, [%r4];
	setp.ge.s32 	%p490, %r1115, %r1943;
	@%p490 bra 	$L__BB1_979;
	st.shared.u32 	[%r4], %r1115;
$L__BB1_979:
	ld.shared.u32 	%r1944, [%r12+8436];
	add.s32 	%r1116, %r1114, %r1944;
	ld.shared.u32 	%r1945, [%r5];
	setp.ge.s32 	%p491, %r1116, %r1945;
	@%p491 bra 	$L__BB1_981;
	st.shared.u32 	[%r5], %r1116;
$L__BB1_981:
	ld.shared.u32 	%r1946, [%r12+244];
	ld.shared.u32 	%r1117, [%r13+15744];
	add.s32 	%r1118, %r1117, %r1946;
	ld.shared.u32 	%r1947, [%r6];
	setp.ge.s32 	%p492, %r1118, %r1947;
	@%p492 bra 	$L__BB1_983;
	st.shared.u32 	[%r6], %r1118;
$L__BB1_983:
	ld.shared.u32 	%r1948, [%r12+8436];
	add.s32 	%r1119, %r1117, %r1948;
	ld.shared.u32 	%r1949, [%r7];
	setp.ge.s32 	%p493, %r1119, %r1949;
	@%p493 bra 	$L__BB1_985;
	st.shared.u32 	[%r7], %r1119;
$L__BB1_985:
	ld.shared.u32 	%r1120, [%r20+244];
	ld.shared.u32 	%r2108, [%r22+15616];
	add.s32 	%r1122, %r2108, %r1120;
	ld.shared.u32 	%r1950, [%r8];
	setp.ge.s32 	%p494, %r1122, %r1950;
	@%p494 bra 	$L__BB1_987;
	st.shared.u32 	[%r8], %r1122;
	ld.shared.u32 	%r2108, [%r22+15616];
$L__BB1_987:
	ld.shared.u32 	%r1125, [%r20+8436];
	add.s32 	%r1126, %r2108, %r1125;
	ld.shared.u32 	%r1951, [%r9];
	setp.ge.s32 	%p495, %r1126, %r1951;
	@%p495 bra 	$L__BB1_989;
	st.shared.u32 	[%r9], %r1126;
$L__BB1_989:
	ld.shared.u32 	%r2109, [%r22+15744];
	add.s32 	%r1128, %r2109, %r1120;
	ld.shared.u32 	%r1952, [%r10];
	setp.ge.s32 	%p496, %r1128, %r1952;
	@%p496 bra 	$L__BB1_991;
	st.shared.u32 	[%r10], %r1128;
	ld.shared.u32 	%r2109, [%r22+15744];
$L__BB1_991:
	add.s32 	%r1131, %r2109, %r1125;
	ld.shared.u32 	%r1953, [%r11];
	setp.ge.s32 	%p497, %r1131, %r1953;
	@%p497 bra 	$L__BB1_993;
	st.shared.u32 	[%r11], %r1131;
$L__BB1_993:
	bar.sync 	0;
	ld.shared.u32 	%r1954, [%r12+248];
	ld.shared.u32 	%r1132, [%r13+15872];
	add.s32 	%r1133, %r1132, %r1954;
	ld.shared.u32 	%r1955, [%r4];
	setp.ge.s32 	%p498, %r1133, %r1955;
	@%p498 bra 	$L__BB1_995;
	st.shared.u32 	[%r4], %r1133;
$L__BB1_995:
	ld.shared.u32 	%r1956, [%r12+8440];
	add.s32 	%r1134, %r1132, %r1956;
	ld.shared.u32 	%r1957, [%r5];
	setp.ge.s32 	%p499, %r1134, %r1957;
	@%p499 bra 	$L__BB1_997;
	st.shared.u32 	[%r5], %r1134;
$L__BB1_997:
	ld.shared.u32 	%r1958, [%r12+248];
	ld.shared.u32 	%r1135, [%r13+16000];
	add.s32 	%r1136, %r1135, %r1958;
	ld.shared.u32 	%r1959, [%r6];
	setp.ge.s32 	%p500, %r1136, %r1959;
	@%p500 bra 	$L__BB1_999;
	st.shared.u32 	[%r6], %r1136;
$L__BB1_999:
	ld.shared.u32 	%r1960, [%r12+8440];
	add.s32 	%r1137, %r1135, %r1960;
	ld.shared.u32 	%r1961, [%r7];
	setp.ge.s32 	%p501, %r1137, %r1961;
	@%p501 bra 	$L__BB1_1001;
	st.shared.u32 	[%r7], %r1137;
$L__BB1_1001:
	ld.shared.u32 	%r1138, [%r20+248];
	ld.shared.u32 	%r2110, [%r22+15872];
	add.s32 	%r1140, %r2110, %r1138;
	ld.shared.u32 	%r1962, [%r8];
	setp.ge.s32 	%p502, %r1140, %r1962;
	@%p502 bra 	$L__BB1_1003;
	st.shared.u32 	[%r8], %r1140;
	ld.shared.u32 	%r2110, [%r22+15872];
$L__BB1_1003:
	ld.shared.u32 	%r1143, [%r20+8440];
	add.s32 	%r1144, %r2110, %r1143;
	ld.shared.u32 	%r1963, [%r9];
	setp.ge.s32 	%p503, %r1144, %r1963;
	@%p503 bra 	$L__BB1_1005;
	st.shared.u32 	[%r9], %r1144;
$L__BB1_1005:
	ld.shared.u32 	%r2111, [%r22+16000];
	add.s32 	%r1146, %r2111, %r1138;
	ld.shared.u32 	%r1964, [%r10];
	setp.ge.s32 	%p504, %r1146, %r1964;
	@%p504 bra 	$L__BB1_1007;
	st.shared.u32 	[%r10], %r1146;
	ld.shared.u32 	%r2111, [%r22+16000];
$L__BB1_1007:
	add.s32 	%r1149, %r2111, %r1143;
	ld.shared.u32 	%r1965, [%r11];
	setp.ge.s32 	%p505, %r1149, %r1965;
	@%p505 bra 	$L__BB1_1009;
	st.shared.u32 	[%r11], %r1149;
$L__BB1_1009:
	bar.sync 	0;
	ld.shared.u32 	%r1966, [%r12+252];
	ld.shared.u32 	%r1150, [%r13+16128];
	add.s32 	%r1151, %r1150, %r1966;
	ld.shared.u32 	%r1967, [%r4];
	setp.ge.s32 	%p506, %r1151, %r1967;
	@%p506 bra 	$L__BB1_1011;
	st.shared.u32 	[%r4], %r1151;
$L__BB1_1011:
	ld.shared.u32 	%r1968, [%r12+8444];
	add.s32 	%r1152, %r1150, %r1968;
	ld.shared.u32 	%r1969, [%r5];
	setp.ge.s32 	%p507, %r1152, %r1969;
	@%p507 bra 	$L__BB1_1013;
	st.shared.u32 	[%r5], %r1152;
$L__BB1_1013:
	ld.shared.u32 	%r1970, [%r12+252];
	ld.shared.u32 	%r1153, [%r13+16256];
	add.s32 	%r1154, %r1153, %r1970;
	ld.shared.u32 	%r1971, [%r6];
	setp.ge.s32 	%p508, %r1154, %r1971;
	@%p508 bra 	$L__BB1_1015;
	st.shared.u32 	[%r6], %r1154;
$L__BB1_1015:
	ld.shared.u32 	%r1972, [%r12+8444];
	add.s32 	%r1155, %r1153, %r1972;
	ld.shared.u32 	%r1973, [%r7];
	setp.ge.s32 	%p509, %r1155, %r1973;
	@%p509 bra 	$L__BB1_1017;
	st.shared.u32 	[%r7], %r1155;
$L__BB1_1017:
	ld.shared.u32 	%r1156, [%r20+252];
	ld.shared.u32 	%r2112, [%r22+16128];
	add.s32 	%r1158, %r2112, %r1156;
	ld.shared.u32 	%r1974, [%r8];
	setp.ge.s32 	%p510, %r1158, %r1974;
	@%p510 bra 	$L__BB1_1019;
	st.shared.u32 	[%r8], %r1158;
	ld.shared.u32 	%r2112, [%r22+16128];
$L__BB1_1019:
	ld.shared.u32 	%r1161, [%r20+8444];
	add.s32 	%r1162, %r2112, %r1161;
	ld.shared.u32 	%r1975, [%r9];
	setp.ge.s32 	%p511, %r1162, %r1975;
	@%p511 bra 	$L__BB1_1021;
	st.shared.u32 	[%r9], %r1162;
$L__BB1_1021:
	ld.shared.u32 	%r2113, [%r22+16256];
	add.s32 	%r1164, %r2113, %r1156;
	ld.shared.u32 	%r1976, [%r10];
	setp.ge.s32 	%p512, %r1164, %r1976;
	@%p512 bra 	$L__BB1_1023;
	st.shared.u32 	[%r10], %r1164;
	ld.shared.u32 	%r2113, [%r22+16256];
$L__BB1_1023:
	add.s32 	%r1167, %r2113, %r1161;
	ld.shared.u32 	%r1977, [%r11];
	setp.ge.s32 	%p513, %r1167, %r1977;
	@%p513 bra 	$L__BB1_1025;
	st.shared.u32 	[%r11], %r1167;
$L__BB1_1025:
	bar.sync 	0;
	ld.shared.u32 	%r1978, [%r4];
	st.global.u32 	[%rd1], %r1978;
	ld.shared.u32 	%r1979, [%r4+8192];
	st.global.u32 	[%rd2], %r1979;
	ld.shared.u32 	%r1980, [%r4+128];
	st.global.u32 	[%rd1+128], %r1980;
	ld.shared.u32 	%r1981, [%r4+8320];
	st.global.u32 	[%rd2+128], %r1981;
	ld.shared.u32 	%r1982, [%r8];
	st.global.u32 	[%rd3], %r1982;
	ld.shared.u32 	%r1983, [%r8+8192];
	st.global.u32 	[%rd4], %r1983;
	ld.shared.u32 	%r1984, [%r8+128];
	st.global.u32 	[%rd3+128], %r1984;
	ld.shared.u32 	%r1985, [%r8+8320];
	st.global.u32 	[%rd4+128], %r1985;
$L__BB1_1026:
	ret;

}
	// .globl	_Z4cal3iPiii
.visible .entry _Z4cal3iPiii(
	.param .u32 _Z4cal3iPiii_param_0,
	.param .u64 .ptr .align 1 _Z4cal3iPiii_param_1,
	.param .u32 _Z4cal3iPiii_param_2,
	.param .u32 _Z4cal3iPiii_param_3
)
{
	.reg .pred 	%p<4>;
	.reg .b32 	%r<816>;
	.reg .b64 	%rd<15>;
	// demoted variable
	.shared .align 4 .b8 _ZZ4cal3iPiiiE9sharedCol[16384];
	// demoted variable
	.shared .align 4 .b8 _ZZ4cal3iPiiiE9sharedRow[16384];
	ld.param.u32 	%r3, [_Z4cal3iPiii_param_0];
	ld.param.u64 	%rd1, [_Z4cal3iPiii_param_1];
	ld.param.u32 	%r4, [_Z4cal3iPiii_param_2];
	ld.param.u32 	%r5, [_Z4cal3iPiii_param_3];
	mov.u32 	%r1, %ctaid.x;
	setp.eq.s32 	%p1, %r1, %r3;
	mov.u32 	%r6, %ctaid.y;
	add.s32 	%r2, %r5, %r6;
	setp.eq.s32 	%p2, %r2, %r3;
	or.pred  	%p3, %p1, %p2;
	@%p3 bra 	$L__BB2_2;
	cvta.to.global.u64 	%rd2, %rd1;
	mov.u32 	%r7, %tid.x;
	mov.u32 	%r8, %tid.y;
	shl.b32 	%r9, %r1, 6;
	shl.b32 	%r10, %r2, 6;
	add.s32 	%r11, %r9, %r7;
	add.s32 	%r12, %r10, %r8;
	shl.b32 	%r13, %r3, 6;
	add.s32 	%r14, %r13, %r7;
	add.s32 	%r15, %r13, %r8;
	mul.lo.s32 	%r16, %r12, %r4;
	add.s32 	%r17, %r16, %r14;
	mul.wide.s32 	%rd3, %r17, 4;
	add.s64 	%rd4, %rd2, %rd3;
	ld.global.u32 	%r18, [%rd4];
	shl.b32 	%r19, %r8, 6;
	add.s32 	%r20, %r19, %r7;
	shl.b32 	%r21, %r20, 2;
	mov.u32 	%r22, _ZZ4cal3iPiiiE9sharedCol;
	add.s32 	%r23, %r22, %r21;
	st.shared.u32 	[%r23], %r18;
	shl.b32 	%r24, %r4, 5;
	add.s32 	%r25, %r16, %r24;
	add.s32 	%r26, %r25, %r14;
	mul.wide.s32 	%rd5, %r26, 4;
	add.s64 	%rd6, %rd2, %rd5;
	ld.global.u32 	%r27, [%rd6];
	st.shared.u32 	[%r23+8192], %r27;
	ld.global.u32 	%r28, [%rd4+128];
	st.shared.u32 	[%r23+128], %r28;
	ld.global.u32 	%r29, [%rd6+128];
	st.shared.u32 	[%r23+8320], %r29;
	mad.lo.s32 	%r30, %r15, %r4, %r11;
	mul.wide.s32 	%rd7, %r30, 4;
	add.s64 	%rd8, %rd2, %rd7;
	ld.global.u32 	%r31, [%rd8];
	mov.u32 	%r32, _ZZ4cal3iPiiiE9sharedRow;
	add.s32 	%r33, %r32, %r21;
	st.shared.u32 	[%r33], %r31;
	add.s32 	%r34, %r30, %r24;
	mul.wide.s32 	%rd9, %r34, 4;
	add.s64 	%rd10, %rd2, %rd9;
	ld.global.u32 	%r35, [%rd10];
	st.shared.u32 	[%r33+8192], %r35;
	ld.global.u32 	%r36, [%rd8+128];
	st.shared.u32 	[%r33+128], %r36;
	ld.global.u32 	%r37, [%rd10+128];
	st.shared.u32 	[%r33+8320], %r37;
	bar.sync 	0;
	add.s32 	%r38, %r16, %r11;
	mul.wide.s32 	%rd11, %r38, 4;
	add.s64 	%rd12, %rd2, %rd11;
	add.s32 	%r39, %r25, %r11;
	mul.wide.s32 	%rd13, %r39, 4;
	add.s64 	%rd14, %rd2, %rd13;
	ld.global.u32 	%r40, [%rd14+128];
	ld.global.u32 	%r41, [%rd12+128];
	ld.global.u32 	%r42, [%rd14];
	ld.global.u32 	%r43, [%rd12];
	shl.b32 	%r44, %r8, 8;
	add.s32 	%r45, %r22, %r44;
	ld.shared.u32 	%r46, [%r45];
	shl.b32 	%r47, %r7, 2;
	add.s32 	%r48, %r32, %r47;
	ld.shared.u32 	%r49, [%r48];
	add.s32 	%r50, %r49, %r46;
	min.s32 	%r51, %r50, %r43;
	ld.shared.u32 	%r52, [%r45+8192];
	add.s32 	%r53, %r49, %r52;
	min.s32 	%r54, %r53, %r42;
	ld.shared.u32 	%r55, [%r48+128];
	add.s32 	%r56, %r55, %r46;
	min.s32 	%r57, %r56, %r41;
	add.s32 	%r58, %r55, %r52;
	min.s32 	%r59, %r58, %r40;
	ld.shared.u32 	%r60, [%r45+4];
	ld.shared.u32 	%r61, [%r48+256];
	add.s32 	%r62, %r61, %r60;
	min.s32 	%r63, %r62, %r51;
	ld.shared.u32 	%r64, [%r45+8196];
	add.s32 	%r65, %r61, %r64;
	min.s32 	%r66, %r65, %r54;
	ld.shared.u32 	%r67, [%r48+384];
	add.s32 	%r68, %r67, %r60;
	min.s32 	%r69, %r68, %r57;
	add.s32 	%r70, %r67, %r64;
	min.s32 	%r71, %r70, %r59;
	ld.shared.u32 	%r72, [%r45+8];
	ld.shared.u32 	%r73, [%r48+512];
	add.s32 	%r74, %r73, %r72;
	min.s32 	%r75, %r74, %r63;
	ld.shared.u32 	%r76, [%r45+8200];
	add.s32 	%r77, %r73, %r76;
	min.s32 	%r78, %r77, %r66;
	ld.shared.u32 	%r79, [%r48+640];
	add.s32 	%r80, %r79, %r72;
	min.s32 	%r81, %r80, %r69;
	add.s32 	%r82, %r79, %r76;
	min.s32 	%r83, %r82, %r71;
	ld.shared.u32 	%r84, [%r45+12];
	ld.shared.u32 	%r85, [%r48+768];
	add.s32 	%r86, %r85, %r84;
	min.s32 	%r87, %r86, %r75;
	ld.shared.u32 	%r88, [%r45+8204];
	add.s32 	%r89, %r85, %r88;
	min.s32 	%r90, %r89, %r78;
	ld.shared.u32 	%r91, [%r48+896];
	add.s32 	%r92, %r91, %r84;
	min.s32 	%r93, %r92, %r81;
	add.s32 	%r94, %r91, %r88;
	min.s32 	%r95, %r94, %r83;
	ld.shared.u32 	%r96, [%r45+16];
	ld.shared.u32 	%r97, [%r48+1024];
	add.s32 	%r98, %r97, %r96;
	min.s32 	%r99, %r98, %r87;
	ld.shared.u32 	%r100, [%r45+8208];
	add.s32 	%r101, %r97, %r100;
	min.s32 	%r102, %r101, %r90;
	ld.shared.u32 	%r103, [%r48+1152];
	add.s32 	%r104, %r103, %r96;
	min.s32 	%r105, %r104, %r93;
	add.s32 	%r106, %r103, %r100;
	min.s32 	%r107, %r106, %r95;
	ld.shared.u32 	%r108, [%r45+20];
	ld.shared.u32 	%r109, [%r48+1280];
	add.s32 	%r110, %r109, %r108;
	min.s32 	%r111, %r110, %r99;
	ld.shared.u32 	%r112, [%r45+8212];
	add.s32 	%r113, %r109, %r112;
	min.s32 	%r114, %r113, %r102;
	ld.shared.u32 	%r115, [%r48+1408];
	add.s32 	%r116, %r115, %r108;
	min.s32 	%r117, %r116, %r105;
	add.s32 	%r118, %r115, %r112;
	min.s32 	%r119, %r118, %r107;
	ld.shared.u32 	%r120, [%r45+24];
	ld.shared.u32 	%r121, [%r48+1536];
	add.s32 	%r122, %r121, %r120;
	min.s32 	%r123, %r122, %r111;
	ld.shared.u32 	%r124, [%r45+8216];
	add.s32 	%r125, %r121, %r124;
	min.s32 	%r126, %r125, %r114;
	ld.shared.u32 	%r127, [%r48+1664];
	add.s32 	%r128, %r127, %r120;
	min.s32 	%r129, %r128, %r117;
	add.s32 	%r130, %r127, %r124;
	min.s32 	%r131, %r130, %r119;
	ld.shared.u32 	%r132, [%r45+28];
	ld.shared.u32 	%r133, [%r48+1792];
	add.s32 	%r134, %r133, %r132;
	min.s32 	%r135, %r134, %r123;
	ld.shared.u32 	%r136, [%r45+8220];
	add.s32 	%r137, %r133, %r136;
	min.s32 	%r138, %r137, %r126;
	ld.shared.u32 	%r139, [%r48+1920];
	add.s32 	%r140, %r139, %r132;
	min.s32 	%r141, %r140, %r129;
	add.s32 	%r142, %r139, %r136;
	min.s32 	%r143, %r142, %r131;
	ld.shared.u32 	%r144, [%r45+32];
	ld.shared.u32 	%r145, [%r48+2048];
	add.s32 	%r146, %r145, %r144;
	min.s32 	%r147, %r146, %r135;
	ld.shared.u32 	%r148, [%r45+8224];
	add.s32 	%r149, %r145, %r148;
	min.s32 	%r150, %r149, %r138;
	ld.shared.u32 	%r151, [%r48+2176];
	add.s32 	%r152, %r151, %r144;
	min.s32 	%r153, %r152, %r141;
	add.s32 	%r154, %r151, %r148;
	min.s32 	%r155, %r154, %r143;
	ld.shared.u32 	%r156, [%r45+36];
	ld.shared.u32 	%r157, [%r48+2304];
	add.s32 	%r158, %r157, %r156;
	min.s32 	%r159, %r158, %r147;
	ld.shared.u32 	%r160, [%r45+8228];
	add.s32 	%r161, %r157, %r160;
	min.s32 	%r162, %r161, %r150;
	ld.shared.u32 	%r163, [%r48+2432];
	add.s32 	%r164, %r163, %r156;
	min.s32 	%r165, %r164, %r153;
	add.s32 	%r166, %r163, %r160;
	min.s32 	%r167, %r166, %r155;
	ld.shared.u32 	%r168, [%r45+40];
	ld.shared.u32 	%r169, [%r48+2560];
	add.s32 	%r170, %r169, %r168;
	min.s32 	%r171, %r170, %r159;
	ld.shared.u32 	%r172, [%r45+8232];
	add.s32 	%r173, %r169, %r172;
	min.s32 	%r174, %r173, %r162;
	ld.shared.u32 	%r175, [%r48+2688];
	add.s32 	%r176, %r175, %r168;
	min.s32 	%r177, %r176, %r165;
	add.s32 	%r178, %r175, %r172;
	min.s32 	%r179, %r178, %r167;
	ld.shared.u32 	%r180, [%r45+44];
	ld.shared.u32 	%r181, [%r48+2816];
	add.s32 	%r182, %r181, %r180;
	min.s32 	%r183, %r182, %r171;
	ld.shared.u32 	%r184, [%r45+8236];
	add.s32 	%r185, %r181, %r184;
	min.s32 	%r186, %r185, %r174;
	ld.shared.u32 	%r187, [%r48+2944];
	add.s32 	%r188, %r187, %r180;
	min.s32 	%r189, %r188, %r177;
	add.s32 	%r190, %r187, %r184;
	min.s32 	%r191, %r190, %r179;
	ld.shared.u32 	%r192, [%r45+48];
	ld.shared.u32 	%r193, [%r48+3072];
	add.s32 	%r194, %r193, %r192;
	min.s32 	%r195, %r194, %r183;
	ld.shared.u32 	%r196, [%r45+8240];
	add.s32 	%r197, %r193, %r196;
	min.s32 	%r198, %r197, %r186;
	ld.shared.u32 	%r199, [%r48+3200];
	add.s32 	%r200, %r199, %r192;
	min.s32 	%r201, %r200, %r189;
	add.s32 	%r202, %r199, %r196;
	min.s32 	%r203, %r202, %r191;
	ld.shared.u32 	%r204, [%r45+52];
	ld.shared.u32 	%r205, [%r48+3328];
	add.s32 	%r206, %r205, %r204;
	min.s32 	%r207, %r206, %r195;
	ld.shared.u32 	%r208, [%r45+8244];
	add.s32 	%r209, %r205, %r208;
	min.s32 	%r210, %r209, %r198;
	ld.shared.u32 	%r211, [%r48+3456];
	add.s32 	%r212, %r211, %r204;
	min.s32 	%r213, %r212, %r201;
	add.s32 	%r214, %r211, %r208;
	min.s32 	%r215, %r214, %r203;
	ld.shared.u32 	%r216, [%r45+56];
	ld.shared.u32 	%r217, [%r48+3584];
	add.s32 	%r218, %r217, %r216;
	min.s32 	%r219, %r218, %r207;
	ld.shared.u32 	%r220, [%r45+8248];
	add.s32 	%r221, %r217, %r220;
	min.s32 	%r222, %r221, %r210;
	ld.shared.u32 	%r223, [%r48+3712];
	add.s32 	%r224, %r223, %r216;
	min.s32 	%r225, %r224, %r213;
	add.s32 	%r226, %r223, %r220;
	min.s32 	%r227, %r226, %r215;
	ld.shared.u32 	%r228, [%r45+60];
	ld.shared.u32 	%r229, [%r48+3840];
	add.s32 	%r230, %r229, %r228;
	min.s32 	%r231, %r230, %r219;
	ld.shared.u32 	%r232, [%r45+8252];
	add.s32 	%r233, %r229, %r232;
	min.s32 	%r234, %r233, %r222;
	ld.shared.u32 	%r235, [%r48+3968];
	add.s32 	%r236, %r235, %r228;
	min.s32 	%r237, %r236, %r225;
	add.s32 	%r238, %r235, %r232;
	min.s32 	%r239, %r238, %r227;
	ld.shared.u32 	%r240, [%r45+64];
	ld.shared.u32 	%r241, [%r48+4096];
	add.s32 	%r242, %r241, %r240;
	min.s32 	%r243, %r242, %r231;
	ld.shared.u32 	%r244, [%r45+8256];
	add.s32 	%r245, %r241, %r244;
	min.s32 	%r246, %r245, %r234;
	ld.shared.u32 	%r247, [%r48+4224];
	add.s32 	%r248, %r247, %r240;
	min.s32 	%r249, %r248, %r237;
	add.s32 	%r250, %r247, %r244;
	min.s32 	%r251, %r250, %r239;
	ld.shared.u32 	%r252, [%r45+68];
	ld.shared.u32 	%r253, [%r48+4352];
	add.s32 	%r254, %r253, %r252;
	min.s32 	%r255, %r254, %r243;
	ld.shared.u32 	%r256, [%r45+8260];
	add.s32 	%r257, %r253, %r256;
	min.s32 	%r258, %r257, %r246;
	ld.shared.u32 	%r259, [%r48+4480];
	add.s32 	%r260, %r259, %r252;
	min.s32 	%r261, %r260, %r249;
	add.s32 	%r262, %r259, %r256;
	min.s32 	%r263, %r262, %r251;
	ld.shared.u32 	%r264, [%r45+72];
	ld.shared.u32 	%r265, [%r48+4608];
	add.s32 	%r266, %r265, %r264;
	min.s32 	%r267, %r266, %r255;
	ld.shared.u32 	%r268, [%r45+8264];
	add.s32 	%r269, %r265, %r268;
	min.s32 	%r270, %r269, %r258;
	ld.shared.u32 	%r271, [%r48+4736];
	add.s32 	%r272, %r271, %r264;
	min.s32 	%r273, %r272, %r261;
	add.s32 	%r274, %r271, %r268;
	min.s32 	%r275, %r274, %r263;
	ld.shared.u32 	%r276, [%r45+76];
	ld.shared.u32 	%r277, [%r48+4864];
	add.s32 	%r278, %r277, %r276;
	min.s32 	%r279, %r278, %r267;
	ld.shared.u32 	%r280, [%r45+8268];
	add.s32 	%r281, %r277, %r280;
	min.s32 	%r282, %r281, %r270;
	ld.shared.u32 	%r283, [%r48+4992];
	add.s32 	%r284, %r283, %r276;
	min.s32 	%r285, %r284, %r273;
	add.s32 	%r286, %r283, %r280;
	min.s32 	%r287, %r286, %r275;
	ld.shared.u32 	%r288, [%r45+80];
	ld.shared.u32 	%r289, [%r48+5120];
	add.s32 	%r290, %r289, %r288;
	min.s32 	%r291, %r290, %r279;
	ld.shared.u32 	%r292, [%r45+8272];
	add.s32 	%r293, %r289, %r292;
	min.s32 	%r294, %r293, %r282;
	ld.shared.u32 	%r295, [%r48+5248];
	add.s32 	%r296, %r295, %r288;
	min.s32 	%r297, %r296, %r285;
	add.s32 	%r298, %r295, %r292;
	min.s32 	%r299, %r298, %r287;
	ld.shared.u32 	%r300, [%r45+84];
	ld.shared.u32 	%r301, [%r48+5376];
	add.s32 	%r302, %r301, %r300;
	min.s32 	%r303, %r302, %r291;
	ld.shared.u32 	%r304, [%r45+8276];
	add.s32 	%r305, %r301, %r304;
	min.s32 	%r306, %r305, %r294;
	ld.shared.u32 	%r307, [%r48+5504];
	add.s32 	%r308, %r307, %r300;
	min.s32 	%r309, %r308, %r297;
	add.s32 	%r310, %r307, %r304;
	min.s32 	%r311, %r310, %r299;
	ld.shared.u32 	%r312, [%r45+88];
	ld.shared.u32 	%r313, [%r48+5632];
	add.s32 	%r314, %r313, %r312;
	min.s32 	%r315, %r314, %r303;
	ld.shared.u32 	%r316, [%r45+8280];
	add.s32 	%r317, %r313, %r316;
	min.s32 	%r318, %r317, %r306;
	ld.shared.u32 	%r319, [%r48+5760];
	add.s32 	%r320, %r319, %r312;
	min.s32 	%r321, %r320, %r309;
	add.s32 	%r322, %r319, %r316;
	min.s32 	%r323, %r322, %r311;
	ld.shared.u32 	%r324, [%r45+92];
	ld.shared.u32 	%r325, [%r48+5888];
	add.s32 	%r326, %r325, %r324;
	min.s32 	%r327, %r326, %r315;
	ld.shared.u32 	%r328, [%r45+8284];
	add.s32 	%r329, %r325, %r328;
	min.s32 	%r330, %r329, %r318;
	ld.shared.u32 	%r331, [%r48+6016];
	add.s32 	%r332, %r331, %r324;
	min.s32 	%r333, %r332, %r321;
	add.s32 	%r334, %r331, %r328;
	min.s32 	%r335, %r334, %r323;
	ld.shared.u32 	%r336, [%r45+96];
	ld.shared.u32 	%r337, [%r48+6144];
	add.s32 	%r338, %r337, %r336;
	min.s32 	%r339, %r338, %r327;
	ld.shared.u32 	%r340, [%r45+8288];
	add.s32 	%r341, %r337, %r340;
	min.s32 	%r342, %r341, %r330;
	ld.shared.u32 	%r343, [%r48+6272];
	add.s32 	%r344, %r343, %r336;
	min.s32 	%r345, %r344, %r333;
	add.s32 	%r346, %r343, %r340;
	min.s32 	%r347, %r346, %r335;
	ld.shared.u32 	%r348, [%r45+100];
	ld.shared.u32 	%r349, [%r48+6400];
	add.s32 	%r350, %r349, %r348;
	min.s32 	%r351, %r350, %r339;
	ld.shared.u32 	%r352, [%r45+8292];
	add.s32 	%r353, %r349, %r352;
	min.s32 	%r354, %r353, %r342;
	ld.shared.u32 	%r355, [%r48+6528];
	add.s32 	%r356, %r355, %r348;
	min.s32 	%r357, %r356, %r345;
	add.s32 	%r358, %r355, %r352;
	min.s32 	%r359, %r358, %r347;
	ld.shared.u32 	%r360, [%r45+104];
	ld.shared.u32 	%r361, [%r48+6656];
	add.s32 	%r362, %r361, %r360;
	min.s32 	%r363, %r362, %r351;
	ld.shared.u32 	%r364, [%r45+8296];
	add.s32 	%r365, %r361, %r364;
	min.s32 	%r366, %r365, %r354;
	ld.shared.u32 	%r367, [%r48+6784];
	add.s32 	%r368, %r367, %r360;
	min.s32 	%r369, %r368, %r357;
	add.s32 	%r370, %r367, %r364;
	min.s32 	%r371, %r370, %r359;
	ld.shared.u32 	%r372, [%r45+108];
	ld.shared.u32 	%r373, [%r48+6912];
	add.s32 	%r374, %r373, %r372;
	min.s32 	%r375, %r374, %r363;
	ld.shared.u32 	%r376, [%r45+8300];
	add.s32 	%r377, %r373, %r376;
	min.s32 	%r378, %r377, %r366;
	ld.shared.u32 	%r379, [%r48+7040];
	add.s32 	%r380, %r379, %r372;
	min.s32 	%r381, %r380, %r369;
	add.s32 	%r382, %r379, %r376;
	min.s32 	%r383, %r382, %r371;
	ld.shared.u32 	%r384, [%r45+112];
	ld.shared.u32 	%r385, [%r48+7168];
	add.s32 	%r386, %r385, %r384;
	min.s32 	%r387, %r386, %r375;
	ld.shared.u32 	%r388, [%r45+8304];
	add.s32 	%r389, %r385, %r388;
	min.s32 	%r390, %r389, %r378;
	ld.shared.u32 	%r391, [%r48+7296];
	add.s32 	%r392, %r391, %r384;
	min.s32 	%r393, %r392, %r381;
	add.s32 	%r394, %r391, %r388;
	min.s32 	%r395, %r394, %r383;
	ld.shared.u32 	%r396, [%r45+116];
	ld.shared.u32 	%r397, [%r48+7424];
	add.s32 	%r398, %r397, %r396;
	min.s32 	%r399, %r398, %r387;
	ld.shared.u32 	%r400, [%r45+8308];
	add.s32 	%r401, %r397, %r400;
	min.s32 	%r402, %r401, %r390;
	ld.shared.u32 	%r403, [%r48+7552];
	add.s32 	%r404, %r403, %r396;
	min.s32 	%r405, %r404, %r393;
	add.s32 	%r406, %r403, %r400;
	min.s32 	%r407, %r406, %r395;
	ld.shared.u32 	%r408, [%r45+120];
	ld.shared.u32 	%r409, [%r48+7680];
	add.s32 	%r410, %r409, %r408;
	min.s32 	%r411, %r410, %r399;
	ld.shared.u32 	%r412, [%r45+8312];
	add.s32 	%r413, %r409, %r412;
	min.s32 	%r414, %r413, %r402;
	ld.shared.u32 	%r415, [%r48+7808];
	add.s32 	%r416, %r415, %r408;
	min.s32 	%r417, %r416, %r405;
	add.s32 	%r418, %r415, %r412;
	min.s32 	%r419, %r418, %r407;
	ld.shared.u32 	%r420, [%r45+124];
	ld.shared.u32 	%r421, [%r48+7936];
	add.s32 	%r422, %r421, %r420;
	min.s32 	%r423, %r422, %r411;
	ld.shared.u32 	%r424, [%r45+8316];
	add.s32 	%r425, %r421, %r424;
	min.s32 	%r426, %r425, %r414;
	ld.shared.u32 	%r427, [%r48+8064];
	add.s32 	%r428, %r427, %r420;
	min.s32 	%r429, %r428, %r417;
	add.s32 	%r430, %r427, %r424;
	min.s32 	%r431, %r430, %r419;
	ld.shared.u32 	%r432, [%r45+128];
	ld.shared.u32 	%r433, [%r48+8192];
	add.s32 	%r434, %r433, %r432;
	min.s32 	%r435, %r434, %r423;
	ld.shared.u32 	%r436, [%r45+8320];
	add.s32 	%r437, %r433, %r436;
	min.s32 	%r438, %r437, %r426;
	ld.shared.u32 	%r439, [%r48+8320];
	add.s32 	%r440, %r439, %r432;
	min.s32 	%r441, %r440, %r429;
	add.s32 	%r442, %r439, %r436;
	min.s32 	%r443, %r442, %r431;
	ld.shared.u32 	%r444, [%r45+132];
	ld.shared.u32 	%r445, [%r48+8448];
	add.s32 	%r446, %r445, %r444;
	min.s32 	%r447, %r446, %r435;
	ld.shared.u32 	%r448, [%r45+8324];
	add.s32 	%r449, %r445, %r448;
	min.s32 	%r450, %r449, %r438;
	ld.shared.u32 	%r451, [%r48+8576];
	add.s32 	%r452, %r451, %r444;
	min.s32 	%r453, %r452, %r441;
	add.s32 	%r454, %r451, %r448;
	min.s32 	%r455, %r454, %r443;
	ld.shared.u32 	%r456, [%r45+136];
	ld.shared.u32 	%r457, [%r48+8704];
	add.s32 	%r458, %r457, %r456;
	min.s32 	%r459, %r458, %r447;
	ld.shared.u32 	%r460, [%r45+8328];
	add.s32 	%r461, %r457, %r460;
	min.s32 	%r462, %r461, %r450;
	ld.shared.u32 	%r463, [%r48+8832];
	add.s32 	%r464, %r463, %r456;
	min.s32 	%r465, %r464, %r453;
	add.s32 	%r466, %r463, %r460;
	min.s32 	%r467, %r466, %r455;
	ld.shared.u32 	%r468, [%r45+140];
	ld.shared.u32 	%r469, [%r48+8960];
	add.s32 	%r470, %r469, %r468;
	min.s32 	%r471, %r470, %r459;
	ld.shared.u32 	%r472, [%r45+8332];
	add.s32 	%r473, %r469, %r472;
	min.s32 	%r474, %r473, %r462;
	ld.shared.u32 	%r475, [%r48+9088];
	add.s32 	%r476, %r475, %r468;
	min.s32 	%r477, %r476, %r465;
	add.s32 	%r478, %r475, %r472;
	min.s32 	%r479, %r478, %r467;
	ld.shared.u32 	%r480, [%r45+144];
	ld.shared.u32 	%r481, [%r48+9216];
	add.s32 	%r482, %r481, %r480;
	min.s32 	%r483, %r482, %r471;
	ld.shared.u32 	%r484, [%r45+8336];
	add.s32 	%r485, %r481, %r484;
	min.s32 	%r486, %r485, %r474;
	ld.shared.u32 	%r487, [%r48+9344];
	add.s32 	%r488, %r487, %r480;
	min.s32 	%r489, %r488, %r477;
	add.s32 	%r490, %r487, %r484;
	min.s32 	%r491, %r490, %r479;
	ld.shared.u32 	%r492, [%r45+148];
	ld.shared.u32 	%r493, [%r48+9472];
	add.s32 	%r494, %r493, %r492;
	min.s32 	%r495, %r494, %r483;
	ld.shared.u32 	%r496, [%r45+8340];
	add.s32 	%r497, %r493, %r496;
	min.s32 	%r498, %r497, %r486;
	ld.shared.u32 	%r499, [%r48+9600];
	add.s32 	%r500, %r499, %r492;
	min.s32 	%r501, %r500, %r489;
	add.s32 	%r502, %r499, %r496;
	min.s32 	%r503, %r502, %r491;
	ld.shared.u32 	%r504, [%r45+152];
	ld.shared.u32 	%r505, [%r48+9728];
	add.s32 	%r506, %r505, %r504;
	min.s32 	%r507, %r506, %r495;
	ld.shared.u32 	%r508, [%r45+8344];
	add.s32 	%r509, %r505, %r508;
	min.s32 	%r510, %r509, %r498;
	ld.shared.u32 	%r511, [%r48+9856];
	add.s32 	%r512, %r511, %r504;
	min.s32 	%r513, %r512, %r501;
	add.s32 	%r514, %r511, %r508;
	min.s32 	%r515, %r514, %r503;
	ld.shared.u32 	%r516, [%r45+156];
	ld.shared.u32 	%r517, [%r48+9984];
	add.s32 	%r518, %r517, %r516;
	min.s32 	%r519, %r518, %r507;
	ld.shared.u32 	%r520, [%r45+8348];
	add.s32 	%r521, %r517, %r520;
	min.s32 	%r522, %r521, %r510;
	ld.shared.u32 	%r523, [%r48+10112];
	add.s32 	%r524, %r523, %r516;
	min.s32 	%r525, %r524, %r513;
	add.s32 	%r526, %r523, %r520;
	min.s32 	%r527, %r526, %r515;
	ld.shared.u32 	%r528, [%r45+160];
	ld.shared.u32 	%r529, [%r48+10240];
	add.s32 	%r530, %r529, %r528;
	min.s32 	%r531, %r530, %r519;
	ld.shared.u32 	%r532, [%r45+8352];
	add.s32 	%r533, %r529, %r532;
	min.s32 	%r534, %r533, %r522;
	ld.shared.u32 	%r535, [%r48+10368];
	add.s32 	%r536, %r535, %r528;
	min.s32 	%r537, %r536, %r525;
	add.s32 	%r538, %r535, %r532;
	min.s32 	%r539, %r538, %r527;
	ld.shared.u32 	%r540, [%r45+164];
	ld.shared.u32 	%r541, [%r48+10496];
	add.s32 	%r542, %r541, %r540;
	min.s32 	%r543, %r542, %r531;
	ld.shared.u32 	%r544, [%r45+8356];
	add.s32 	%r545, %r541, %r544;
	min.s32 	%r546, %r545, %r534;
	ld.shared.u32 	%r547, [%r48+10624];
	add.s32 	%r548, %r547, %r540;
	min.s32 	%r549, %r548, %r537;
	add.s32 	%r550, %r547, %r544;
	min.s32 	%r551, %r550, %r539;
	ld.shared.u32 	%r552, [%r45+168];
	ld.shared.u32 	%r553, [%r48+10752];
	add.s32 	%r554, %r553, %r552;
	min.s32 	%r555, %r554, %r543;
	ld.shared.u32 	%r556, [%r45+8360];
	add.s32 	%r557, %r553, %r556;
	min.s32 	%r558, %r557, %r546;
	ld.shared.u32 	%r559, [%r48+10880];
	add.s32 	%r560, %r559, %r552;
	min.s32 	%r561, %r560, %r549;
	add.s32 	%r562, %r559, %r556;
	min.s32 	%r563, %r562, %r551;
	ld.shared.u32 	%r564, [%r45+172];
	ld.shared.u32 	%r565, [%r48+11008];
	add.s32 	%r566, %r565, %r564;
	min.s32 	%r567, %r566, %r555;
	ld.shared.u32 	%r568, [%r45+8364];
	add.s32 	%r569, %r565, %r568;
	min.s32 	%r570, %r569, %r558;
	ld.shared.u32 	%r571, [%r48+11136];
	add.s32 	%r572, %r571, %r564;
	min.s32 	%r573, %r572, %r561;
	add.s32 	%r574, %r571, %r568;
	min.s32 	%r575, %r574, %r563;
	ld.shared.u32 	%r576, [%r45+176];
	ld.shared.u32 	%r577, [%r48+11264];
	add.s32 	%r578, %r577, %r576;
	min.s32 	%r579, %r578, %r567;
	ld.shared.u32 	%r580, [%r45+8368];
	add.s32 	%r581, %r577, %r580;
	min.s32 	%r582, %r581, %r570;
	ld.shared.u32 	%r583, [%r48+11392];
	add.s32 	%r584, %r583, %r576;
	min.s32 	%r585, %r584, %r573;
	add.s32 	%r586, %r583, %r580;
	min.s32 	%r587, %r586, %r575;
	ld.shared.u32 	%r588, [%r45+180];
	ld.shared.u32 	%r589, [%r48+11520];
	add.s32 	%r590, %r589, %r588;
	min.s32 	%r591, %r590, %r579;
	ld.shared.u32 	%r592, [%r45+8372];
	add.s32 	%r593, %r589, %r592;
	min.s32 	%r594, %r593, %r582;
	ld.shared.u32 	%r595, [%r48+11648];
	add.s32 	%r596, %r595, %r588;
	min.s32 	%r597, %r596, %r585;
	add.s32 	%r598, %r595, %r592;
	min.s32 	%r599, %r598, %r587;
	ld.shared.u32 	%r600, [%r45+184];
	ld.shared.u32 	%r601, [%r48+11776];
	add.s32 	%r602, %r601, %r600;
	min.s32 	%r603, %r602, %r591;
	ld.shared.u32 	%r604, [%r45+8376];
	add.s32 	%r605, %r601, %r604;
	min.s32 	%r606, %r605, %r594;
	ld.shared.u32 	%r607, [%r48+11904];
	add.s32 	%r608, %r607, %r600;
	min.s32 	%r609, %r608, %r597;
	add.s32 	%r610, %r607, %r604;
	min.s32 	%r611, %r610, %r599;
	ld.shared.u32 	%r612, [%r45+188];
	ld.shared.u32 	%r613, [%r48+12032];
	add.s32 	%r614, %r613, %r612;
	min.s32 	%r615, %r614, %r603;
	ld.shared.u32 	%r616, [%r45+8380];
	add.s32 	%r617, %r613, %r616;
	min.s32 	%r618, %r617, %r606;
	ld.shared.u32 	%r619, [%r48+12160];
	add.s32 	%r620, %r619, %r612;
	min.s32 	%r621, %r620, %r609;
	add.s32 	%r622, %r619, %r616;
	min.s32 	%r623, %r622, %r611;
	ld.shared.u32 	%r624, [%r45+192];
	ld.shared.u32 	%r625, [%r48+12288];
	add.s32 	%r626, %r625, %r624;
	min.s32 	%r627, %r626, %r615;
	ld.shared.u32 	%r628, [%r45+8384];
	add.s32 	%r629, %r625, %r628;
	min.s32 	%r630, %r629, %r618;
	ld.shared.u32 	%r631, [%r48+12416];
	add.s32 	%r632, %r631, %r624;
	min.s32 	%r633, %r632, %r621;
	add.s32 	%r634, %r631, %r628;
	min.s32 	%r635, %r634, %r623;
	ld.shared.u32 	%r636, [%r45+196];
	ld.shared.u32 	%r637, [%r48+12544];
	add.s32 	%r638, %r637, %r636;
	min.s32 	%r639, %r638, %r627;
	ld.shared.u32 	%r640, [%r45+8388];
	add.s32 	%r641, %r637, %r640;
	min.s32 	%r642, %r641, %r630;
	ld.shared.u32 	%r643, [%r48+12672];
	add.s32 	%r644, %r643, %r636;
	min.s32 	%r645, %r644, %r633;
	add.s32 	%r646, %r643, %r640;
	min.s32 	%r647, %r646, %r635;
	ld.shared.u32 	%r648, [%r45+200];
	ld.shared.u32 	%r649, [%r48+12800];
	add.s32 	%r650, %r649, %r648;
	min.s32 	%r651, %r650, %r639;
	ld.shared.u32 	%r652, [%r45+8392];
	add.s32 	%r653, %r649, %r652;
	min.s32 	%r654, %r653, %r642;
	ld.shared.u32 	%r655, [%r48+12928];
	add.s32 	%r656, %r655, %r648;
	min.s32 	%r657, %r656, %r645;
	add.s32 	%r658, %r655, %r652;
	min.s32 	%r659, %r658, %r647;
	ld.shared.u32 	%r660, [%r45+204];
	ld.shared.u32 	%r661, [%r48+13056];
	add.s32 	%r662, %r661, %r660;
	min.s32 	%r663, %r662, %r651;
	ld.shared.u32 	%r664, [%r45+8396];
	add.s32 	%r665, %r661, %r664;
	min.s32 	%r666, %r665, %r654;
	ld.shared.u32 	%r667, [%r48+13184];
	add.s32 	%r668, %r667, %r660;
	min.s32 	%r669, %r668, %r657;
	add.s32 	%r670, %r667, %r664;
	min.s32 	%r671, %r670, %r659;
	ld.shared.u32 	%r672, [%r45+208];
	ld.shared.u32 	%r673, [%r48+13312];
	add.s32 	%r674, %r673, %r672;
	min.s32 	%r675, %r674, %r663;
	ld.shared.u32 	%r676, [%r45+8400];
	add.s32 	%r677, %r673, %r676;
	min.s32 	%r678, %r677, %r666;
	ld.shared.u32 	%r679, [%r48+13440];
	add.s32 	%r680, %r679, %r672;
	min.s32 	%r681, %r680, %r669;
	add.s32 	%r682, %r679, %r676;
	min.s32 	%r683, %r682, %r671;
	ld.shared.u32 	%r684, [%r45+212];
	ld.shared.u32 	%r685, [%r48+13568];
	add.s32 	%r686, %r685, %r684;
	min.s32 	%r687, %r686, %r675;
	ld.shared.u32 	%r688, [%r45+8404];
	add.s32 	%r689, %r685, %r688;
	min.s32 	%r690, %r689, %r678;
	ld.shared.u32 	%r691, [%r48+13696];
	add.s32 	%r692, %r691, %r684;
	min.s32 	%r693, %r692, %r681;
	add.s32 	%r694, %r691, %r688;
	min.s32 	%r695, %r694, %r683;
	ld.shared.u32 	%r696, [%r45+216];
	ld.shared.u32 	%r697, [%r48+13824];
	add.s32 	%r698, %r697, %r696;
	min.s32 	%r699, %r698, %r687;
	ld.shared.u32 	%r700, [%r45+8408];
	add.s32 	%r701, %r697, %r700;
	min.s32 	%r702, %r701, %r690;
	ld.shared.u32 	%r703, [%r48+13952];
	add.s32 	%r704, %r703, %r696;
	min.s32 	%r705, %r704, %r693;
	add.s32 	%r706, %r703, %r700;
	min.s32 	%r707, %r706, %r695;
	ld.shared.u32 	%r708, [%r45+220];
	ld.shared.u32 	%r709, [%r48+14080];
	add.s32 	%r710, %r709, %r708;
	min.s32 	%r711, %r710, %r699;
	ld.shared.u32 	%r712, [%r45+8412];
	add.s32 	%r713, %r709, %r712;
	min.s32 	%r714, %r713, %r702;
	ld.shared.u32 	%r715, [%r48+14208];
	add.s32 	%r716, %r715, %r708;
	min.s32 	%r717, %r716, %r705;
	add.s32 	%r718, %r715, %r712;
	min.s32 	%r719, %r718, %r707;
	ld.shared.u32 	%r720, [%r45+224];
	ld.shared.u32 	%r721, [%r48+14336];
	add.s32 	%r722, %r721, %r720;
	min.s32 	%r723, %r722, %r711;
	ld.shared.u32 	%r724, [%r45+8416];
	add.s32 	%r725, %r721, %r724;
	min.s32 	%r726, %r725, %r714;
	ld.shared.u32 	%r727, [%r48+14464];
	add.s32 	%r728, %r727, %r720;
	min.s32 	%r729, %r728, %r717;
	add.s32 	%r730, %r727, %r724;
	min.s32 	%r731, %r730, %r719;
	ld.shared.u32 	%r732, [%r45+228];
	ld.shared.u32 	%r733, [%r48+14592];
	add.s32 	%r734, %r733, %r732;
	min.s32 	%r735, %r734, %r723;
	ld.shared.u32 	%r736, [%r45+8420];
	add.s32 	%r737, %r733, %r736;
	min.s32 	%r738, %r737, %r726;
	ld.shared.u32 	%r739, [%r48+14720];
	add.s32 	%r740, %r739, %r732;
	min.s32 	%r741, %r740, %r729;
	add.s32 	%r742, %r739, %r736;
	min.s32 	%r743, %r742, %r731;
	ld.shared.u32 	%r744, [%r45+232];
	ld.shared.u32 	%r745, [%r48+14848];
	add.s32 	%r746, %r745, %r744;
	min.s32 	%r747, %r746, %r735;
	ld.shared.u32 	%r748, [%r45+8424];
	add.s32 	%r749, %r745, %r748;
	min.s32 	%r750, %r749, %r738;
	ld.shared.u32 	%r751, [%r48+14976];
	add.s32 	%r752, %r751, %r744;
	min.s32 	%r753, %r752, %r741;
	add.s32 	%r754, %r751, %r748;
	min.s32 	%r755, %r754, %r743;
	ld.shared.u32 	%r756, [%r45+236];
	ld.shared.u32 	%r757, [%r48+15104];
	add.s32 	%r758, %r757, %r756;
	min.s32 	%r759, %r758, %r747;
	ld.shared.u32 	%r760, [%r45+8428];
	add.s32 	%r761, %r757, %r760;
	min.s32 	%r762, %r761, %r750;
	ld.shared.u32 	%r763, [%r48+15232];
	add.s32 	%r764, %r763, %r756;
	min.s32 	%r765, %r764, %r753;
	add.s32 	%r766, %r763, %r760;
	min.s32 	%r767, %r766, %r755;
	ld.shared.u32 	%r768, [%r45+240];
	ld.shared.u32 	%r769, [%r48+15360];
	add.s32 	%r770, %r769, %r768;
	min.s32 	%r771, %r770, %r759;
	ld.shared.u32 	%r772, [%r45+8432];
	add.s32 	%r773, %r769, %r772;
	min.s32 	%r774, %r773, %r762;
	ld.shared.u32 	%r775, [%r48+15488];
	add.s32 	%r776, %r775, %r768;
	min.s32 	%r777, %r776, %r765;
	add.s32 	%r778, %r775, %r772;
	min.s32 	%r779, %r778, %r767;
	ld.shared.u32 	%r780, [%r45+244];
	ld.shared.u32 	%r781, [%r48+15616];
	add.s32 	%r782, %r781, %r780;
	min.s32 	%r783, %r782, %r771;
	ld.shared.u32 	%r784, [%r45+8436];
	add.s32 	%r785, %r781, %r784;
	min.s32 	%r786, %r785, %r774;
	ld.shared.u32 	%r787, [%r48+15744];
	add.s32 	%r788, %r787, %r780;
	min.s32 	%r789, %r788, %r777;
	add.s32 	%r790, %r787, %r784;
	min.s32 	%r791, %r790, %r779;
	ld.shared.u32 	%r792, [%r45+248];
	ld.shared.u32 	%r793, [%r48+15872];
	add.s32 	%r794, %r793, %r792;
	min.s32 	%r795, %r794, %r783;
	ld.shared.u32 	%r796, [%r45+8440];
	add.s32 	%r797, %r793, %r796;
	min.s32 	%r798, %r797, %r786;
	ld.shared.u32 	%r799, [%r48+16000];
	add.s32 	%r800, %r799, %r792;
	min.s32 	%r801, %r800, %r789;
	add.s32 	%r802, %r799, %r796;
	min.s32 	%r803, %r802, %r791;
	ld.shared.u32 	%r804, [%r45+252];
	ld.shared.u32 	%r805, [%r48+16128];
	add.s32 	%r806, %r805, %r804;
	min.s32 	%r807, %r806, %r795;
	ld.shared.u32 	%r808, [%r45+8444];
	add.s32 	%r809, %r805, %r808;
	min.s32 	%r810, %r809, %r798;
	ld.shared.u32 	%r811, [%r48+16256];
	add.s32 	%r812, %r811, %r804;
	min.s32 	%r813, %r812, %r801;
	add.s32 	%r814, %r811, %r808;
	min.s32 	%r815, %r814, %r803;
	st.global.u32 	[%rd12], %r807;
	st.global.u32 	[%rd14], %r810;
	st.global.u32 	[%rd12+128], %r813;
	st.global.u32 	[%rd14+128], %r815;
$L__BB2_2:
	ret;

}


// ===== COMPILED SASS (sm_100) =====

	.target	sm_100

	.elftype	@"ET_EXEC"


//--------------------- .note.nv.tkinfo           --------------------------
	.section	.note.nv.tkinfo,"",@"SHT_NOTE"
	.sectionflags	@"SHF_NOTE_NV_TKINFO"
	.tkinfo
        /*0018*/ 	.word	0x00000002
        /*0030*/ 	.string	""
        /*0030*/ 	.string	"ptxas"
        /*0030*/ 	.string	"Cuda compilation tools, release 13.0, V13.0.88"
        /*0030*/ 	.string	"Build cuda_13.0.r13.0/compiler.36424714_0"
        /*0030*/ 	.string	"-arch sm_100 -m 64 "



//--------------------- .note.nv.cuinfo           --------------------------
	.section	.note.nv.cuinfo,"",@"SHT_NOTE"
	.sectionflags	@"SHF_NOTE_NV_CUINFO"
        /*0018*/ 	.short	0x0002
        /*001a*/ 	.short	0x0064
        /*001c*/ 	.short	0x0082
	.zero		2


//--------------------- .nv.info                  --------------------------
	.section	.nv.info,"",@"SHT_CUDA_INFO"
	.align	4


	//----- nvinfo : EIATTR_REGCOUNT
	.align		4
        /*0000*/ 	.byte	0x04, 0x2f
        /*0002*/ 	.short	(.L_1 - .L_0)
	.align		4
.L_0:
        /*0004*/ 	.word	index@(_Z4cal1iPii)
        /*0008*/ 	.word	0x00000016


	//----- nvinfo : EIATTR_FRAME_SIZE
	.align		4
.L_1:
        /*000c*/ 	.byte	0x04, 0x11
        /*000e*/ 	.short	(.L_3 - .L_2)
	.align		4
.L_2:
        /*0010*/ 	.word	index@(_Z4cal1iPii)
        /*0014*/ 	.word	0x00000000


	//----- nvinfo : EIATTR_REGCOUNT
	.align		4
.L_3:
        /*0018*/ 	.byte	0x04, 0x2f
        /*001a*/ 	.short	(.L_5 - .L_4)
	.align		4
.L_4:
        /*001c*/ 	.word	index@(_Z4cal2iPii)
        /*0020*/ 	.word	0x0000001e


	//----- nvinfo : EIATTR_FRAME_SIZE
	.align		4
.L_5:
        /*0024*/ 	.byte	0x04, 0x11
        /*0026*/ 	.short	(.L_7 - .L_6)
	.align		4
.L_6:
        /*0028*/ 	.word	index@(_Z4cal2iPii)
        /*002c*/ 	.word	0x00000000


	//----- nvinfo : EIATTR_REGCOUNT
	.align		4
.L_7:
        /*0030*/ 	.byte	0x04, 0x2f
        /*0032*/ 	.short	(.L_9 - .L_8)
	.align		4
.L_8:
        /*0034*/ 	.word	index@(_Z4cal3iPiii)
        /*0038*/ 	.word	0x00000020


	//----- nvinfo : EIATTR_FRAME_SIZE
	.align		4
.L_9:
        /*003c*/ 	.byte	0x04, 0x11
        /*003e*/ 	.short	(.L_11 - .L_10)
	.align		4
.L_10:
        /*0040*/ 	.word	index@(_Z4cal3iPiii)
        /*0044*/ 	.word	0x00000000


	//----- nvinfo : EIATTR_MIN_STACK_SIZE
	.align		4
.L_11:
        /*0048*/ 	.byte	0x04, 0x12
        /*004a*/ 	.short	(.L_13 - .L_12)
	.align		4
.L_12:
        /*004c*/ 	.word	index@(_Z4cal3iPiii)
        /*0050*/ 	.word	0x00000000


	//----- nvinfo : EIATTR_MIN_STACK_SIZE
	.align		4
.L_13:
        /*0054*/ 	.byte	0x04, 0x12
        /*0056*/ 	.short	(.L_15 - .L_14)
	.align		4
.L_14:
        /*0058*/ 	.word	index@(_Z4cal2iPii)
        /*005c*/ 	.word	0x00000000


	//----- nvinfo : EIATTR_MIN_STACK_SIZE
	.align		4
.L_15:
        /*0060*/ 	.byte	0x04, 0x12
        /*0062*/ 	.short	(.L_17 - .L_16)
	.align		4
.L_16:
        /*0064*/ 	.word	index@(_Z4cal1iPii)
        /*0068*/ 	.word	0x00000000
.L_17:


//--------------------- .nv.compat                --------------------------
	.section	.nv.compat,"",@"SHT_CUDA_COMPAT_INFO"
	.align	4
        /*0000*/ 	.byte	0x02, 0x09, 0x00, 0x00, 0x02, 0x02, 0x01, 0x00, 0x02, 0x05, 0x05, 0x00, 0x03, 0x07, 0x01, 0x01
        /*0010*/ 	.byte	0x02, 0x03, 0x00, 0x00, 0x02, 0x06, 0x01, 0x00, 0x04, 0x0b, 0x08, 0x00, 0x09, 0x00, 0x00, 0x00
        /*0020*/ 	.byte	0x00, 0x00, 0x00, 0x00


//--------------------- .nv.info._Z4cal3iPiii     --------------------------
	.section	.nv.info._Z4cal3iPiii,"",@"SHT_CUDA_INFO"
	.sectionflags	@""
	.align	4


	//----- nvinfo : EIATTR_CUDA_API_VERSION
	.align		4
        /*0000*/ 	.byte	0x04, 0x37
        /*0002*/ 	.short	(.L_19 - .L_18)
.L_18:
        /*0004*/ 	.word	0x00000082


	//----- nvinfo : EIATTR_KPARAM_INFO
	.align		4
.L_19:
        /*0008*/ 	.byte	0x04, 0x17
        /*000a*/ 	.short	(.L_21 - .L_20)
.L_20:
        /*000c*/ 	.word	0x00000000
        /*0010*/ 	.short	0x0003
        /*0012*/ 	.short	0x0014
        /*0014*/ 	.byte	0x00, 0xf0, 0x11, 0x00


	//----- nvinfo : EIATTR_KPARAM_INFO
	.align		4
.L_21:
        /*0018*/ 	.byte	0x04, 0x17
        /*001a*/ 	.short	(.L_23 - .L_22)
.L_22:
        /*001c*/ 	.word	0x00000000
        /*0020*/ 	.short	0x0002
        /*0022*/ 	.short	0x0010
        /*0024*/ 	.byte	0x00, 0xf0, 0x11, 0x00


	//----- nvinfo : EIATTR_KPARAM_INFO
	.align		4
.L_23:
        /*0028*/ 	.byte	0x04, 0x17
        /*002a*/ 	.short	(.L_25 - .L_24)
.L_24:
        /*002c*/ 	.word	0x00000000
        /*0030*/ 	.short	0x0001
        /*0032*/ 	.short	0x0008
        /*0034*/ 	.byte	0x00, 0xf5, 0x21, 0x00


	//----- nvinfo : EIATTR_KPARAM_INFO
	.align		4
.L_25:
        /*0038*/ 	.byte	0x04, 0x17
        /*003a*/ 	.short	(.L_27 - .L_26)
.L_26:
        /*003c*/ 	.word	0x00000000
        /*0040*/ 	.short	0x0000
        /*0042*/ 	.short	0x0000
        /*0044*/ 	.byte	0x00, 0xf0, 0x11, 0x00


	//----- nvinfo : EIATTR_SPARSE_MMA_MASK
	.align		4
.L_27:
        /*0048*/ 	.byte	0x03, 0x50
        /*004a*/ 	.short	0x0000


	//----- nvinfo : EIATTR_MAXREG_COUNT
	.align		4
        /*004c*/ 	.byte	0x03, 0x1b
        /*004e*/ 	.short	0x00ff


	//----- nvinfo : EIATTR_NUM_BARRIERS
	.align		4
        /*0050*/ 	.byte	0x02, 0x4c
        /*0052*/ 	.byte	0x01
	.zero		1


	//----- nvinfo : EIATTR_MERCURY_ISA_VERSION
	.align		4
        /*0054*/ 	.byte	0x03, 0x5f
        /*0056*/ 	.short	0x0101


	//----- nvinfo : EIATTR_VRC_CTA_INIT_COUNT
	.align		4
        /*0058*/ 	.byte	0x02, 0x4a
	.zero		1
	.zero		1


	//----- nvinfo : EIATTR_EXIT_INSTR_OFFSETS
	.align		4
        /*005c*/ 	.byte	0x04, 0x1c
        /*005e*/ 	.short	(.L_29 - .L_28)


	//   ....[0]....
.L_28:
        /*0060*/ 	.word	0x00000080


	//   ....[1]....
        /*0064*/ 	.word	0x00001e30


	//----- nvinfo : EIATTR_CBANK_PARAM_SIZE
	.align		4
.L_29:
        /*0068*/ 	.byte	0x03, 0x19
        /*006a*/ 	.short	0x0018


	//----- nvinfo : EIATTR_PARAM_CBANK
	.align		4
        /*006c*/ 	.byte	0x04, 0x0a
        /*006e*/ 	.short	(.L_31 - .L_30)
	.align		4
.L_30:
        /*0070*/ 	.word	index@(.nv.constant0._Z4cal3iPiii)
        /*0074*/ 	.short	0x0380
        /*0076*/ 	.short	0x0018


	//----- nvinfo : EIATTR_SW_WAR
	.align		4
.L_31:
        /*0078*/ 	.byte	0x04, 0x36
        /*007a*/ 	.short	(.L_33 - .L_32)
.L_32:
        /*007c*/ 	.word	0x00000008
.L_33:


//--------------------- .nv.info._Z4cal2iPii      --------------------------
	.section	.nv.info._Z4cal2iPii,"",@"SHT_CUDA_INFO"
	.sectionflags	@""
	.align	4


	//----- nvinfo : EIATTR_CUDA_API_VERSION
	.align		4
        /*0000*/ 	.byte	0x04, 0x37
        /*0002*/ 	.short	(.L_35 - .L_34)
.L_34:
        /*0004*/ 	.word	0x00000082


	//----- nvinfo : EIATTR_KPARAM_INFO
	.align		4
.L_35:
        /*0008*/ 	.byte	0x04, 0x17
        /*000a*/ 	.short	(.L_37 - .L_36)
.L_36:
        /*000c*/ 	.word	0x00000000
        /*0010*/ 	.short	0x0002
        /*0012*/ 	.short	0x0010
        /*0014*/ 	.byte	0x00, 0xf0, 0x11, 0x00


	//----- nvinfo : EIATTR_KPARAM_INFO
	.align		4
.L_37:
        /*0018*/ 	.byte	0x04, 0x17
        /*001a*/ 	.short	(.L_39 - .L_38)
.L_38:
        /*001c*/ 	.word	0x00000000
        /*0020*/ 	.short	0x0001
        /*0022*/ 	.short	0x0008
        /*0024*/ 	.byte	0x00, 0xf5, 0x21, 0x00


	//----- nvinfo : EIATTR_KPARAM_INFO
	.align		4
.L_39:
        /*0028*/ 	.byte	0x04, 0x17
        /*002a*/ 	.short	(.L_41 - .L_40)
.L_40:
        /*002c*/ 	.word	0x00000000
        /*0030*/ 	.short	0x0000
        /*0032*/ 	.short	0x0000
        /*0034*/ 	.byte	0x00, 0xf0, 0x11, 0x00


	//----- nvinfo : EIATTR_SPARSE_MMA_MASK
	.align		4
.L_41:
        /*0038*/ 	.byte	0x03, 0x50
        /*003a*/ 	.short	0x0000


	//----- nvinfo : EIATTR_MAXREG_COUNT
	.align		4
        /*003c*/ 	.byte	0x03, 0x1b
        /*003e*/ 	.short	0x00ff


	//----- nvinfo : EIATTR_NUM_BARRIERS
	.align		4
        /*0040*/ 	.byte	0x02, 0x4c
        /*0042*/ 	.byte	0x01
	.zero		1


	//----- nvinfo : EIATTR_MERCURY_ISA_VERSION
	.align		4
        /*0044*/ 	.byte	0x03, 0x5f
        /*0046*/ 	.short	0x0101


	//----- nvinfo : EIATTR_VRC_CTA_INIT_COUNT
	.align		4
        /*0048*/ 	.byte	0x02, 0x4a
	.zero		1
	.zero		1


	//----- nvinfo : EIATTR_EXIT_INSTR_OFFSETS
	.align		4
        /*004c*/ 	.byte	0x04, 0x1c
        /*004e*/ 	.short	(.L_43 - .L_42)


	//   ....[0]....
.L_42:
        /*0050*/ 	.word	0x00000040


	//   ....[1]....
        /*0054*/ 	.word	0x0000b940


	//----- nvinfo : EIATTR_CBANK_PARAM_SIZE
	.align		4
.L_43:
        /*0058*/ 	.byte	0x03, 0x19
        /*005a*/ 	.short	0x0014


	//----- nvinfo : EIATTR_PARAM_CBANK
	.align		4
        /*005c*/ 	.byte	0x04, 0x0a
        /*005e*/ 	.short	(.L_45 - .L_44)
	.align		4
.L_44:
        /*0060*/ 	.word	index@(.nv.constant0._Z4cal2iPii)
        /*0064*/ 	.short	0x0380
        /*0066*/ 	.short	0x0014


	//----- nvinfo : EIATTR_SW_WAR
	.align		4
.L_45:
        /*0068*/ 	.byte	0x04, 0x36
        /*006a*/ 	.short	(.L_47 - .L_46)
.L_46:
        /*006c*/ 	.word	0x00000008
.L_47:


//--------------------- .nv.info._Z4cal1iPii      --------------------------
	.section	.nv.info._Z4cal1iPii,"",@"SHT_CUDA_INFO"
	.sectionflags	@""
	.align	4


	//----- nvinfo : EIATTR_CUDA_API_VERSION
	.align		4
        /*0000*/ 	.byte	0x04, 0x37
        /*0002*/ 	.short	(.L_49 - .L_48)
.L_48:
        /*0004*/ 	.word	0x00000082


	//----- nvinfo : EIATTR_KPARAM_INFO
	.align		4
.L_49:
        /*0008*/ 	.byte	0x04, 0x17
        /*000a*/ 	.short	(.L_51 - .L_50)
.L_50:
        /*000c*/ 	.word	0x00000000
        /*0010*/ 	.short	0x0002
        /*0012*/ 	.short	0x0010
        /*0014*/ 	.byte	0x00, 0xf0, 0x11, 0x00


	//----- nvinfo : EIATTR_KPARAM_INFO
	.align		4
.L_51:
        /*0018*/ 	.byte	0x04, 0x17
        /*001a*/ 	.short	(.L_53 - .L_52)
.L_52:
        /*001c*/ 	.word	0x00000000
        /*0020*/ 	.short	0x0001
        /*0022*/ 	.short	0x0008
        /*0024*/ 	.byte	0x00, 0xf5, 0x21, 0x00


	//----- nvinfo : EIATTR_KPARAM_INFO
	.align		4
.L_53:
        /*0028*/ 	.byte	0x04, 0x17
        /*002a*/ 	.short	(.L_55 - .L_54)
.L_54:
        /*002c*/ 	.word	0x00000000
        /*0030*/ 	.short	0x0000
        /*0032*/ 	.short	0x0000
        /*0034*/ 	.byte	0x00, 0xf0, 0x11, 0x00


	//----- nvinfo : EIATTR_SPARSE_MMA_MASK
	.align		4
.L_55:
        /*0038*/ 	.byte	0x03, 0x50
        /*003a*/ 	.short	0x0000


	//----- nvinfo : EIATTR_MAXREG_COUNT
	.align		4
        /*003c*/ 	.byte	0x03, 0x1b
        /*003e*/ 	.short	0x00ff


	//----- nvinfo : EIATTR_NUM_BARRIERS
	.align		4
        /*0040*/ 	.byte	0x02, 0x4c
        /*0042*/ 	.byte	0x01
	.zero		1


	//----- nvinfo : EIATTR_MERCURY_ISA_VERSION
	.align		4
        /*0044*/ 	.byte	0x03, 0x5f
        /*0046*/ 	.short	0x0101


	//----- nvinfo : EIATTR_VRC_CTA_INIT_COUNT
	.align		4
        /*0048*/ 	.byte	0x02, 0x4a
	.zero		1
	.zero		1


	//----- nvinfo : EIATTR_EXIT_INSTR_OFFSETS
	.align		4
        /*004c*/ 	.byte	0x04, 0x1c
        /*004e*/ 	.short	(.L_57 - .L_56)


	//   ....[0]....
.L_56:
        /*0050*/ 	.word	0x00006650


	//----- nvinfo : EIATTR_CBANK_PARAM_SIZE
	.align		4
.L_57:
        /*0054*/ 	.byte	0x03, 0x19
        /*0056*/ 	.short	0x0014


	//----- nvinfo : EIATTR_PARAM_CBANK
	.align		4
        /*0058*/ 	.byte	0x04, 0x0a
        /*005a*/ 	.short	(.L_59 - .L_58)
	.align		4
.L_58:
        /*005c*/ 	.word	index@(.nv.constant0._Z4cal1iPii)
        /*0060*/ 	.short	0x0380
        /*0062*/ 	.short	0x0014


	//----- nvinfo : EIATTR_SW_WAR
	.align		4
.L_59:
        /*0064*/ 	.byte	0x04, 0x36
        /*0066*/ 	.short	(.L_61 - .L_60)
.L_60:
        /*0068*/ 	.word	0x00000008
.L_61:


//--------------------- .nv.callgraph             --------------------------
	.section	.nv.callgraph,"",@"SHT_CUDA_CALLGRAPH"
	.align	4
	.sectionentsize	8
	.align		4
        /*0000*/ 	.word	0x00000000
	.align		4
        /*0004*/ 	.word	0xffffffff
	.align		4
        /*0008*/ 	.word	0x00000000
	.align		4
        /*000c*/ 	.word	0xfffffffe
	.align		4
        /*0010*/ 	.word	0x00000000
	.align		4
        /*0014*/ 	.word	0xfffffffd
	.align		4
        /*0018*/ 	.word	0x00000000
	.align		4
        /*001c*/ 	.word	0xfffffffc


//--------------------- .text._Z4cal3iPiii        --------------------------
	.section	.text._Z4cal3iPiii,"ax",@progbits
	.align	128
        .global         _Z4cal3iPiii
        .type           _Z4cal3iPiii,@function
        .size           _Z4cal3iPiii,(.L_x_3 - _Z4cal3iPiii)
        .other          _Z4cal3iPiii,@"STO_CUDA_ENTRY STV_DEFAULT"
_Z4cal3iPiii:
.text._Z4cal3iPiii:
[----:B------:R-:W-:Y:S08]  /*0000*/  LDC R1, c[0x0][0x37c] ;  /* 0x0000df00ff017b82 */ /* 0x000ff00000000800 */
[----:B------:R-:W0:Y:S01]  /*0010*/  S2UR UR4, SR_CTAID.Y ;  /* 0x00000000000479c3 */ /* 0x000e220000002600 */
[----:B------:R-:W1:Y:S07]  /*0020*/  S2R R4, SR_CTAID.X ;  /* 0x0000000000047919 */ /* 0x000e6e0000002500 */
[----:B------:R-:W0:Y:S08]  /*0030*/  LDC R5, c[0x0][0x394] ;  /* 0x0000e500ff057b82 */ /* 0x000e300000000800 */
[----:B------:R-:W2:Y:S01]  /*0040*/  LDC R6, c[0x0][0x380] ;  /* 0x0000e000ff067b82 */ /* 0x000ea20000000800 */
[----:B0-----:R-:W-:-:S05]  /*0050*/  VIADD R5, R5, UR4 ;  /* 0x0000000405057c36 */ /* 0x001fca0008000000 */
[----:B--2---:R-:W-:-:S04]  /*0060*/  ISETP.NE.AND P0, PT, R5, R6, PT ;  /* 0x000000060500720c */ /* 0x004fc80003f05270 */
[----:B-1----:R-:W-:-:S13]  /*0070*/  ISETP.EQ.OR P0, PT, R4, R6, !P0 ;  /* 0x000000060400720c */ /* 0x002fda0004702670 */
[----:B------:R-:W-:Y:S05]  /*0080*/  @P0 EXIT ;  /* 0x000000000000094d */ /* 0x000fea0003800000 */
[----:B------:R-:W0:Y:S01]  /*0090*/  S2R R0, SR_TID.Y ;  /* 0x0000000000007919 */ /* 0x000e220000002200 */
[----:B------:R-:W1:Y:S01]  /*00a0*/  LDC R8, c[0x0][0x390] ;  /* 0x0000e400ff087b82 */ /* 0x000e620000000800 */
[----:B------:R-:W2:Y:S01]  /*00b0*/  LDCU.64 UR8, c[0x0][0x358] ;  /* 0x00006b00ff0877ac */ /* 0x000ea20008000a00 */
[----:B------:R-:W3:Y:S06]  /*00c0*/  S2R R3, SR_TID.X ;  /* 0x0000000000037919 */ /* 0x000eec0000002100 */
[----:B------:R-:W4:Y:S01]  /*00d0*/  LDC.64 R20, c[0x0][0x388] ;  /* 0x0000e200ff147b82 */ /* 0x000f220000000a00 */
[----:B0-----:R-:W-:-:S02]  /*00e0*/  IMAD R5, R5, 0x40, R0 ;  /* 0x0000004005057824 */ /* 0x001fc400078e0200 */
[--C-:B---3--:R-:W-:Y:S02]  /*00f0*/  IMAD R11, R4, 0x40, R3.reuse ;  /* 0x00000040040b7824 */ /* 0x108fe400078e0203 */
[CC--:B-1----:R-:W-:Y:S02]  /*0100*/  IMAD R2, R5.reuse, R8.reuse, RZ ;  /* 0x0000000805027224 */ /* 0x0c2fe400078e02ff */
[C---:B------:R-:W-:Y:S02]  /*0110*/  IMAD R4, R6.reuse, 0x40, R3 ;  /* 0x0000004006047824 */ /* 0x040fe400078e0203 */
[----:B------:R-:W-:Y:S02]  /*0120*/  IMAD R6, R6, 0x40, R0 ;  /* 0x0000004006067824 */ /* 0x000fe400078e0200 */
[----:B------:R-:W-:Y:S02]  /*0130*/  IMAD R12, R8, 0x20, R2 ;  /* 0x00000020080c7824 */ /* 0x000fe400078e0202 */
[----:B------:R-:W-:-:S02]  /*0140*/  IMAD R17, R5, R8, R4 ;  /* 0x0000000805117224 */ /* 0x000fc400078e0204 */
[----:B------:R-:W-:Y:S02]  /*0150*/  IMAD R5, R6, R8, R11 ;  /* 0x0000000806057224 */ /* 0x000fe400078e020b */
[----:B------:R-:W-:Y:S02]  /*0160*/  IMAD.IADD R7, R4, 0x1, R12 ;  /* 0x0000000104077824 */ /* 0x000fe400078e020c */
[----:B------:R-:W-:Y:S02]  /*0170*/  IMAD R9, R8, 0x20, R5 ;  /* 0x0000002008097824 */ /* 0x000fe400078e0205 */
[----:B----4-:R-:W-:-:S04]  /*0180*/  IMAD.WIDE R16, R17, 0x4, R20 ;  /* 0x0000000411107825 */ /* 0x010fc800078e0214 */
[--C-:B------:R-:W-:Y:S01]  /*0190*/  IMAD.WIDE R6, R7, 0x4, R20.reuse ;  /* 0x0000000407067825 */ /* 0x100fe200078e0214 */
[----:B--2---:R-:W2:Y:S03]  /*01a0*/  LDG.E R10, desc[UR8][R16.64] ;  /* 0x00000008100a7981 */ /* 0x004ea6000c1e1900 */
[--C-:B------:R-:W-:Y:S01]  /*01b0*/  IMAD.WIDE R4, R5, 0x4, R20.reuse ;  /* 0x0000000405047825 */ /* 0x100fe200078e0214 */
[----:B------:R-:W3:Y:S03]  /*01c0*/  LDG.E R13, desc[UR8][R16.64+0x80] ;  /* 0x00008008100d7981 */ /* 0x000ee6000c1e1900 */
[----:B------:R-:W-:Y:S01]  /*01d0*/  IMAD.WIDE R8, R9, 0x4, R20 ;  /* 0x0000000409087825 */ /* 0x000fe200078e0214 */
[----:B------:R-:W4:Y:S04]  /*01e0*/  LDG.E R14, desc[UR8][R6.64] ;  /* 0x00000008060e7981 */ /* 0x000f28000c1e1900 */
[----:B------:R0:W5:Y:S04]  /*01f0*/  LDG.E R18, desc[UR8][R6.64+0x80] ;  /* 0x0000800806127981 */ /* 0x000168000c1e1900 */
[----:B------:R-:W5:Y:S04]  /*0200*/  LDG.E R19, desc[UR8][R4.64] ;  /* 0x0000000804137981 */ /* 0x000f68000c1e1900 */
[----:B------:R1:W5:Y:S04]  /*0210*/  LDG.E R27, desc[UR8][R4.64+0x80] ;  /* 0x00008008041b7981 */ /* 0x000368000c1e1900 */
[----:B------:R-:W5:Y:S04]  /*0220*/  LDG.E R25, desc[UR8][R8.64] ;  /* 0x0000000808197981 */ /* 0x000f68000c1e1900 */
[----:B------:R-:W5:Y:S01]  /*0230*/  LDG.E R29, desc[UR8][R8.64+0x80] ;  /* 0x00008008081d7981 */ /* 0x000f62000c1e1900 */
[----:B------:R-:W1:Y:S01]  /*0240*/  S2UR UR5, SR_CgaCtaId ;  /* 0x00000000000579c3 */ /* 0x000e620000008800 */
[----:B------:R-:W-:Y:S01]  /*0250*/  UMOV UR4, 0x400 ;  /* 0x0000040000047882 */ /* 0x000fe20000000000 */
[----:B------:R-:W-:-:S02]  /*0260*/  IMAD R15, R0, 0x40, R3 ;  /* 0x00000040000f7824 */ /* 0x000fc400078e0203 */
[C---:B------:R-:W-:Y:S02]  /*0270*/  IMAD.IADD R23, R11.reuse, 0x1, R2 ;  /* 0x000000010b177824 */ /* 0x040fe400078e0202 */
[----:B0-----:R-:W-:Y:S01]  /*0280*/  IMAD.IADD R7, R11, 0x1, R12 ;  /* 0x000000010b077824 */ /* 0x001fe200078e020c */
[----:B-1----:R-:W-:Y:S02]  /*0290*/  ULEA UR6, UR5, UR4, 0x18 ;  /* 0x0000000405067291 */ /* 0x002fe4000f8ec0ff */
[----:B------:R-:W-:-:S04]  /*02a0*/  UIADD3 UR4, UPT, UPT, UR4, 0x4000, URZ ;  /* 0x0000400004047890 */ /* 0x000fc8000fffe0ff */
[----:B------:R-:W-:Y:S01]  /*02b0*/  ULEA UR4, UR5, UR4, 0x18 ;  /* 0x0000000405047291 */ /* 0x000fe2000f8ec0ff */
[----:B------:R-:W-:-:S05]  /*02c0*/  LEA R11, R15, UR6, 0x2 ;  /* 0x000000060f0b7c11 */ /* 0x000fca000f8e10ff */
[----:B------:R-:W-:Y:S01]  /*02d0*/  LEA R4, R15, UR4, 0x2 ;  /* 0x000000040f047c11 */ /* 0x000fe2000f8e10ff */
[----:B------:R-:W-:-:S04]  /*02e0*/  IMAD.WIDE R22, R23, 0x4, R20 ;  /* 0x0000000417167825 */ /* 0x000fc800078e0214 */
[----:B------:R-:W-:Y:S01]  /*02f0*/  IMAD.WIDE R20, R7, 0x4, R20 ;  /* 0x0000000407147825 */ /* 0x000fe200078e0214 */
[----:B--2---:R-:W-:Y:S04]  /*0300*/  STS [R11], R10 ;  /* 0x0000000a0b007388 */ /* 0x004fe80000000800 */
[----:B---3--:R-:W-:Y:S04]  /*0310*/  STS [R11+0x80], R13 ;  /* 0x0000800d0b007388 */ /* 0x008fe80000000800 */
[----:B----4-:R-:W-:Y:S04]  /*0320*/  STS [R11+0x2000], R14 ;  /* 0x0020000e0b007388 */ /* 0x010fe80000000800 */
[----:B-----5:R-:W-:Y:S04]  /*0330*/  STS [R11+0x2080], R18 ;  /* 0x002080120b007388 */ /* 0x020fe80000000800 */
[----:B------:R-:W-:Y:S04]  /*0340*/  STS [R4], R19 ;  /* 0x0000001304007388 */ /* 0x000fe80000000800 */
[----:B------:R-:W-:Y:S04]  /*0350*/  STS [R4+0x80], R27 ;  /* 0x0000801b04007388 */ /* 0x000fe80000000800 */
[----:B------:R-:W-:Y:S04]  /*0360*/  STS [R4+0x2000], R25 ;  /* 0x0020001904007388 */ /* 0x000fe80000000800 */
[----:B------:R-:W-:Y:S01]  /*0370*/  STS [R4+0x2080], R29 ;  /* 0x0020801d04007388 */ /* 0x000fe20000000800 */
[----:B------:R-:W-:Y:S06]  /*0380*/  BAR.SYNC.DEFER_BLOCKING 0x0 ;  /* 0x0000000000007b1d */ /* 0x000fec0000010000 */
[----:B------:R-:W2:Y:S04]  /*0390*/  LDG.E R28, desc[UR8][R22.64] ;  /* 0x00000008161c7981 */ /* 0x000ea8000c1e1900 */
[----:B------:R-:W3:Y:S04]  /*03a0*/  LDG.E R8, desc[UR8][R20.64] ;  /* 0x0000000814087981 */ /* 0x000ee8000c1e1900 */
[----:B------:R-:W4:Y:S04]  /*03b0*/  LDG.E R5, desc[UR8][R22.64+0x80] ;  /* 0x0000800816057981 */ /* 0x000f28000c1e1900 */
[----:B------:R-:W5:Y:S01]  /*03c0*/  LDG.E R7, desc[UR8][R20.64+0x80] ;  /* 0x0000800814077981 */ /* 0x000f62000c1e1900 */
[----:B------:R-:W-:-:S02]  /*03d0*/  LEA R2, R3, UR4, 0x2 ;  /* 0x0000000403027c11 */ /* 0x000fc4000f8e10ff */
[----:B------:R-:W-:-:S03]  /*03e0*/  LEA R0, R0, UR6, 0x8 ;  /* 0x0000000600007c11 */ /* 0x000fc6000f8e40ff */
[----:B------:R-:W-:Y:S04]  /*03f0*/  LDS R11, [R2] ;  /* 0x00000000020b7984 */ /* 0x000fe80000000800 */
[----:B------:R-:W2:Y:S04]  /*0400*/  LDS.128 R12, [R0] ;  /* 0x00000000000c7984 */ /* 0x000ea80000000c00 */
[----:B------:R-:W3:Y:S04]  /*0410*/  LDS.128 R16, [R0+0x2000] ;  /* 0x0020000000107984 */ /* 0x000ee80000000c00 */
[----:B------:R-:W4:Y:S04]  /*0420*/  LDS R10, [R2+0x80] ;  /* 0x00008000020a7984 */ /* 0x000f280000000800 */
[----:B------:R-:W0:Y:S04]  /*0430*/  LDS R6, [R2+0x100] ;  /* 0x0001000002067984 */ /* 0x000e280000000800 */
[----:B------:R-:W1:Y:S04]  /*0440*/  LDS R4, [R2+0x180] ;  /* 0x0001800002047984 */ /* 0x000e680000000800 */
[----:B------:R-:W1:Y:S04]  /*0450*/  LDS R9, [R2+0x200] ;  /* 0x0002000002097984 */ /* 0x000e680000000800 */
[----:B------:R-:W1:Y:S04]  /*0460*/  LDS R3, [R2+0x280] ;  /* 0x0002800002037984 */ /* 0x000e680000000800 */
[----:B------:R-:W1:Y:S04]  /*0470*/  LDS R26, [R2+0x300] ;  /* 0x00030000021a7984 */ /* 0x000e680000000800 */
[----:B------:R-:W1:Y:S04]  /*0480*/  LDS R24, [R2+0x380] ;  /* 0x0003800002187984 */ /* 0x000e680000000800 */
[----:B------:R-:W-:Y:S01]  /*0490*/  LDS R25, [R2+0x600] ;  /* 0x0006000002197984 */ /* 0x000fe20000000800 */
[----:B--2---:R-:W-:-:S02]  /*04a0*/  VIADDMNMX R28, R11, R12, R28, PT ;  /* 0x0000000c0b1c7246 */ /* 0x004fc4000380011c */
[----:B---3--:R-:W-:Y:S02]  /*04b0*/  VIADDMNMX R8, R11, R16, R8, PT ;  /* 0x000000100b087246 */ /* 0x008fe40003800108 */
[C---:B----4-:R-:W-:Y:S02]  /*04c0*/  VIADDMNMX R5, R10.reuse, R12, R5, PT ;  /* 0x0000000c0a057246 */ /* 0x050fe40003800105 */
[----:B-----5:R-:W-:Y:S02]  /*04d0*/  VIADDMNMX R7, R10, R16, R7, PT ;  /* 0x000000100a077246 */ /* 0x020fe40003800107 */
[C---:B0-----:R-:W-:Y:S02]  /*04e0*/  VIADDMNMX R12, R6.reuse, R13, R28, PT ;  /* 0x0000000d060c7246 */ /* 0x041fe4000380011c */
[----:B------:R-:W-:Y:S01]  /*04f0*/  VIADDMNMX R8, R6, R17, R8, PT ;  /* 0x0000001106087246 */ /* 0x000fe20003800108 */
[----:B------:R-:W-:Y:S01]  /*0500*/  LDS R28, [R2+0x580] ;  /* 0x00058000021c7984 */ /* 0x000fe20000000800 */
[----:B-1----:R-:W-:-:S02]  /*0510*/  VIADDMNMX R5, R4, R13, R5, PT ;  /* 0x0000000d04057246 */ /* 0x002fc40003800105 */
[----:B------:R-:W-:Y:S01]  /*0520*/  VIADDMNMX R7, R4, R17, R7, PT ;  /* 0x0000001104077246 */ /* 0x000fe20003800107 */
[----:B------:R-:W-:Y:S01]  /*0530*/  LDS R13, [R2+0x480] ;  /* 0x00048000020d7984 */ /* 0x000fe20000000800 */
[C---:B------:R-:W-:Y:S02]  /*0540*/  VIADDMNMX R12, R9.reuse, R14, R12, PT ;  /* 0x0000000e090c7246 */ /* 0x040fe4000380010c */
[----:B------:R-:W-:Y:S01]  /*0550*/  VIADDMNMX R16, R9, R18, R8, PT ;  /* 0x0000001209107246 */ /* 0x000fe20003800108 */
[----:B------:R-:W-:Y:S01]  /*0560*/  LDS R17, [R2+0x500] ;  /* 0x0005000002117984 */ /* 0x000fe20000000800 */
[C---:B------:R-:W-:Y:S02]  /*0570*/  VIADDMNMX R14, R3.reuse, R14, R5, PT ;  /* 0x0000000e030e7246 */ /* 0x040fe40003800105 */
[----:B------:R-:W-:Y:S01]  /*0580*/  VIADDMNMX R18, R3, R18, R7, PT ;  /* 0x0000001203127246 */ /* 0x000fe20003800107 */
[----:B------:R-:W0:Y:S04]  /*0590*/  LDS.128 R8, [R0+0x2010] ;  /* 0x0020100000087984 */ /* 0x000e280000000c00 */
[----:B------:R-:W1:Y:S04]  /*05a0*/  LDS R3, [R2+0x400] ;  /* 0x0004000002037984 */ /* 0x000e680000000800 */
[----:B------:R-:W2:Y:S01]  /*05b0*/  LDS.128 R4, [R0+0x10] ;  /* 0x0000100000047984 */ /* 0x000ea20000000c00 */
[----:B------:R-:W-:-:S02]  /*05c0*/  VIADDMNMX R12, R26, R15, R12, PT ;  /* 0x0000000f1a0c7246 */ /* 0x000fc4000380010c */
[----:B------:R-:W-:Y:S02]  /*05d0*/  VIADDMNMX R14, R24, R15, R14, PT ;  /* 0x0000000f180e7246 */ /* 0x000fe4000380010e */
[----:B------:R-:W3:Y:S01]  /*05e0*/  LDS R15, [R2+0x680] ;  /* 0x00068000020f7984 */ /* 0x000ee20000000800 */
[-C--:B------:R-:W-:Y:S02]  /*05f0*/  VIADDMNMX R16, R26, R19.reuse, R16, PT ;  /* 0x000000131a107246 */ /* 0x080fe40003800110 */
[----:B------:R-:W-:Y:S01]  /*0600*/  VIADDMNMX R18, R24, R19, R18, PT ;  /* 0x0000001318127246 */ /* 0x000fe20003800112 */
[----:B------:R-:W-:Y:S04]  /*0610*/  LDS R26, [R2+0x780] ;  /* 0x00078000021a7984 */ /* 0x000fe80000000800 */
[----:B------:R-:W4:Y:S01]  /*0620*/  LDS R24, [R2+0x700] ;  /* 0x0007000002187984 */ /* 0x000f220000000800 */
[----:B0-----:R-:W-:-:S02]  /*0630*/  VIADDMNMX R18, R13, R8, R18, PT ;  /* 0x000000080d127246 */ /* 0x001fc40003800112 */
[C---:B-1----:R-:W-:Y:S02]  /*0640*/  VIADDMNMX R16, R3.reuse, R8, R16, PT ;  /* 0x0000000803107246 */ /* 0x042fe40003800110 */
[-C--:B--2---:R-:W-:Y:S02]  /*0650*/  VIADDMNMX R12, R3, R4.reuse, R12, PT ;  /* 0x00000004030c7246 */ /* 0x084fe4000380010c */
[----:B------:R-:W-:Y:S01]  /*0660*/  VIADDMNMX R14, R13, R4, R14, PT ;  /* 0x000000040d0e7246 */ /* 0x000fe2000380010e */
[----:B------:R-:W-:Y:S01]  /*0670*/  LDS R3, [R2+0x800] ;  /* 0x0008000002037984 */ /* 0x000fe20000000800 */
[C---:B------:R-:W-:Y:S02]  /*0680*/  VIADDMNMX R4, R17.reuse, R5, R12, PT ;  /* 0x0000000511047246 */ /* 0x040fe4000380010c */
[----:B------:R-:W-:Y:S02]  /*0690*/  VIADDMNMX R8, R17, R9, R16, PT ;  /* 0x0000000911087246 */ /* 0x000fe40003800110 */
[----:B------:R-:W-:-:S02]  /*06a0*/  VIADDMNMX R14, R28, R5, R14, PT ;  /* 0x000000051c0e7246 */ /* 0x000fc4000380010e */
[----:B------:R-:W-:Y:S01]  /*06b0*/  VIADDMNMX R18, R28, R9, R18, PT ;  /* 0x000000091c127246 */ /* 0x000fe20003800112 */
[----:B------:R-:W-:Y:S01]  /*06c0*/  LDS R5, [R2+0x880] ;  /* 0x0008800002057984 */ /* 0x000fe20000000800 */
[C---:B------:R-:W-:Y:S02]  /*06d0*/  VIADDMNMX R4, R25.reuse, R6, R4, PT ;  /* 0x0000000619047246 */ /* 0x040fe40003800104 */
[----:B------:R-:W-:Y:S01]  /*06e0*/  VIADDMNMX R8, R25, R10, R8, PT ;  /* 0x0000000a19087246 */ /* 0x000fe20003800108 */
[----:B------:R-:W-:Y:S01]  /*06f0*/  LDS R9, [R2+0x900] ;  /* 0x0009000002097984 */ /* 0x000fe20000000800 */
[C---:B---3--:R-:W-:Y:S02]  /*0700*/  VIADDMNMX R6, R15.reuse, R6, R14, PT ;  /* 0x000000060f067246 */ /* 0x048fe4000380010e */
[----:B------:R-:W-:Y:S01]  /*0710*/  VIADDMNMX R10, R15, R10, R18, PT ;  /* 0x0000000a0f0a7246 */ /* 0x000fe20003800112 */
[----:B------:R-:W-:Y:S04]  /*0720*/  LDS R28, [R2+0x980] ;  /* 0x00098000021c7984 */ /* 0x000fe80000000800 */
[----:B------:R-:W0:Y:S04]  /*0730*/  LDS.128 R12, [R0+0x20] ;  /* 0x00002000000c7984 */ /* 0x000e280000000c00 */
[----:B------:R-:W1:Y:S01]  /*0740*/  LDS.128 R16, [R0+0x2020] ;  /* 0x0020200000107984 */ /* 0x000e620000000c00 */
[----:B----4-:R-:W-:-:S02]  /*0750*/  VIADDMNMX R4, R24, R7, R4, PT ;  /* 0x0000000718047246 */ /* 0x010fc40003800104 */
[----:B------:R-:W-:Y:S01]  /*0760*/  VIADDMNMX R6, R26, R7, R6, PT ;  /* 0x000000071a067246 */ /* 0x000fe20003800106 */
[----:B------:R-:W2:Y:S04]  /*0770*/  LDS R25, [R2+0xa00] ;  /* 0x000a000002197984 */ /* 0x000ea80000000800 */
[----:B------:R-:W3:Y:S01]  /*0780*/  LDS R7, [R2+0xa80] ;  /* 0x000a800002077984 */ /* 0x000ee20000000800 */
[-C--:B------:R-:W-:Y:S02]  /*0790*/  VIADDMNMX R8, R24, R11.reuse, R8, PT ;  /* 0x0000000b18087246 */ /* 0x080fe40003800108 */
[----:B------:R-:W-:Y:S01]  /*07a0*/  VIADDMNMX R10, R26, R11, R10, PT ;  /* 0x0000000b1a0a7246 */ /* 0x000fe2000380010a */
[----:B------:R-:W4:Y:S04]  /*07b0*/  LDS R24, [R2+0xb00] ;  /* 0x000b000002187984 */ /* 0x000f280000000800 */
[----:B------:R-:W5:Y:S01]  /*07c0*/  LDS R26, [R2+0xb80] ;  /* 0x000b8000021a7984 */ /* 0x000f620000000800 */
[----:B0-----:R-:W-:-:S02]  /*07d0*/  VIADDMNMX R4, R3, R12, R4, PT ;  /* 0x0000000c03047246 */ /* 0x001fc40003800104 */
[----:B------:R-:W-:Y:S02]  /*07e0*/  VIADDMNMX R6, R5, R12, R6, PT ;  /* 0x0000000c05067246 */ /* 0x000fe40003800106 */
[-C--:B-1----:R-:W-:Y:S02]  /*07f0*/  VIADDMNMX R8, R3, R16.reuse, R8, PT ;  /* 0x0000001003087246 */ /* 0x082fe40003800108 */
[----:B------:R-:W-:Y:S01]  /*0800*/  VIADDMNMX R10, R5, R16, R10, PT ;  /* 0x00000010050a7246 */ /* 0x000fe2000380010a */
[----:B------:R-:W-:Y:S01]  /*0810*/  LDS R3, [R2+0xc00] ;  /* 0x000c000002037984 */ /* 0x000fe20000000800 */
[C---:B------:R-:W-:Y:S02]  /*0820*/  VIADDMNMX R4, R9.reuse, R13, R4, PT ;  /* 0x0000000d09047246 */ /* 0x040fe40003800104 */
[----:B------:R-:W-:Y:S02]  /*0830*/  VIADDMNMX R8, R9, R17, R8, PT ;  /* 0x0000001109087246 */ /* 0x000fe40003800108 */
[----:B------:R-:W-:-:S02]  /*0840*/  VIADDMNMX R6, R28, R13, R6, PT ;  /* 0x0000000d1c067246 */ /* 0x000fc40003800106 */
[----:B------:R-:W-:Y:S01]  /*0850*/  VIADDMNMX R10, R28, R17, R10, PT ;  /* 0x000000111c0a7246 */ /* 0x000fe2000380010a */
[----:B------:R-:W-:Y:S01]  /*0860*/  LDS R13, [R2+0xc80] ;  /* 0x000c8000020d7984 */ /* 0x000fe20000000800 */
[C---:B--2---:R-:W-:Y:S02]  /*0870*/  VIADDMNMX R12, R25.reuse, R14, R4, PT ;  /* 0x0000000e190c7246 */ /* 0x044fe40003800104 */
        /* <DEDUP_REMOVED lines=8> */
[----:B-----5:R-:W-:Y:S01]  /*0900*/  VIADDMNMX R14, R26, R15, R14, PT ;  /* 0x0000000f1a0e7246 */ /* 0x020fe2000380010e */
        /* <DEDUP_REMOVED lines=288> */
[----:B------:R-:W-:-:S03]  /*1b10*/  VIADDMNMX R8, R24, R11, R8, PT ;  /* 0x0000000b18087246 */ /* 0x000fc60003800108 */
[----:B------:R-:W4:Y:S01]  /*1b20*/  LDS R24, [R2+0x3b00] ;  /* 0x003b000002187984 */ /* 0x000f220000000800 */
[----:B------:R-:W-:-:S03]  /*1b30*/  VIADDMNMX R10, R26, R11, R10, PT ;  /* 0x0000000b1a0a7246 */ /* 0x000fc6000380010a */
[----:B------:R-:W5:Y:S01]  /*1b40*/  LDS R26, [R2+0x3b80] ;  /* 0x003b8000021a7984 */ /* 0x000f620000000800 */
[-C--:B0-----:R-:W-:Y:S02]  /*1b50*/  VIADDMNMX R4, R3, R12.reuse, R4, PT ;  /* 0x0000000c03047246 */ /* 0x081fe40003800104 */
[----:B------:R-:W-:Y:S02]  /*1b60*/  VIADDMNMX R6, R5, R12, R6, PT ;  /* 0x0000000c05067246 */ /* 0x000fe40003800106 */
[-C--:B-1----:R-:W-:Y:S01]  /*1b70*/  VIADDMNMX R8, R3, R16.reuse, R8, PT ;  /* 0x0000001003087246 */ /* 0x082fe20003800108 */
[----:B------:R-:W-:Y:S01]  /*1b80*/  LDS R12, [R2+0x3d00] ;  /* 0x003d0000020c7984 */ /* 0x000fe20000000800 */
[----:B------:R-:W-:Y:S02]  /*1b90*/  VIADDMNMX R10, R5, R16, R10, PT ;  /* 0x00000010050a7246 */ /* 0x000fe4000380010a */
[C---:B------:R-:W-:Y:S01]  /*1ba0*/  VIADDMNMX R4, R9.reuse, R13, R4, PT ;  /* 0x0000000d09047246 */ /* 0x040fe20003800104 */
[----:B------:R-:W-:Y:S01]  /*1bb0*/  LDS R3, [R2+0x3c00] ;  /* 0x003c000002037984 */ /* 0x000fe20000000800 */
[----:B------:R-:W-:-:S02]  /*1bc0*/  VIADDMNMX R8, R9, R17, R8, PT ;  /* 0x0000001109087246 */ /* 0x000fc40003800108 */
[C---:B------:R-:W-:Y:S02]  /*1bd0*/  VIADDMNMX R6, R28.reuse, R13, R6, PT ;  /* 0x0000000d1c067246 */ /* 0x040fe40003800106 */
        /* <DEDUP_REMOVED lines=11> */
[----:B------:R-:W-:Y:S02]  /*1c90*/  VIADDMNMX R25, R24, R19, R25, PT ;  /* 0x0000001318197246 */ /* 0x000fe40003800119 */
[----:B------:R-:W2:Y:S01]  /*1ca0*/  LDS R24, [R2+0x3d80] ;  /* 0x003d800002187984 */ /* 0x000ea20000000800 */
[----:B-----5:R-:W-:-:S03]  /*1cb0*/  VIADDMNMX R27, R26, R15, R14, PT ;  /* 0x0000000f1a1b7246 */ /* 0x020fc6000380010e */
[----:B------:R-:W3:Y:S04]  /*1cc0*/  LDS R15, [R2+0x3e80] ;  /* 0x003e8000020f7984 */ /* 0x000ee80000000800 */
[----:B------:R-:W4:Y:S01]  /*1cd0*/  LDS R14, [R2+0x3f00] ;  /* 0x003f0000020e7984 */ /* 0x000f220000000800 */
[----:B------:R-:W-:Y:S02]  /*1ce0*/  VIADDMNMX R18, R26, R19, R18, PT ;  /* 0x000000131a127246 */ /* 0x000fe40003800112 */
[-C--:B0-----:R-:W-:Y:S02]  /*1cf0*/  VIADDMNMX R16, R3, R4.reuse, R16, PT ;  /* 0x0000000403107246 */ /* 0x081fe40003800110 */
[----:B------:R-:W-:Y:S02]  /*1d00*/  VIADDMNMX R27, R13, R4, R27, PT ;  /* 0x000000040d1b7246 */ /* 0x000fe4000380011b */
[----:B-1----:R-:W-:-:S02]  /*1d10*/  VIADDMNMX R25, R3, R8, R25, PT ;  /* 0x0000000803197246 */ /* 0x002fc40003800119 */
[----:B------:R-:W-:Y:S02]  /*1d20*/  VIADDMNMX R18, R13, R8, R18, PT ;  /* 0x000000080d127246 */ /* 0x000fe40003800112 */
[C---:B------:R-:W-:Y:S02]  /*1d30*/  VIADDMNMX R16, R12.reuse, R5, R16, PT ;  /* 0x000000050c107246 */ /* 0x040fe40003800110 */
[----:B------:R-:W-:Y:S02]  /*1d40*/  VIADDMNMX R25, R12, R9, R25, PT ;  /* 0x000000090c197246 */ /* 0x000fe40003800119 */
[C---:B--2---:R-:W-:Y:S02]  /*1d50*/  VIADDMNMX R27, R24.reuse, R5, R27, PT ;  /* 0x00000005181b7246 */ /* 0x044fe4000380011b */
[----:B------:R-:W-:Y:S02]  /*1d60*/  VIADDMNMX R18, R24, R9, R18, PT ;  /* 0x0000000918127246 */ /* 0x000fe40003800112 */
[----:B------:R-:W-:-:S02]  /*1d70*/  VIADDMNMX R16, R17, R6, R16, PT ;  /* 0x0000000611107246 */ /* 0x000fc40003800110 */
[----:B------:R-:W-:Y:S02]  /*1d80*/  VIADDMNMX R25, R17, R10, R25, PT ;  /* 0x0000000a11197246 */ /* 0x000fe40003800119 */
[C---:B---3--:R-:W-:Y:S02]  /*1d90*/  VIADDMNMX R27, R15.reuse, R6, R27, PT ;  /* 0x000000060f1b7246 */ /* 0x048fe4000380011b */
[----:B------:R-:W-:Y:S02]  /*1da0*/  VIADDMNMX R18, R15, R10, R18, PT ;  /* 0x0000000a0f127246 */ /* 0x000fe40003800112 */
[C---:B----4-:R-:W-:Y:S02]  /*1db0*/  VIADDMNMX R3, R14.reuse, R7, R16, PT ;  /* 0x000000070e037246 */ /* 0x050fe40003800110 */
[----:B------:R-:W-:Y:S02]  /*1dc0*/  VIADDMNMX R25, R14, R11, R25, PT ;  /* 0x0000000b0e197246 */ /* 0x000fe40003800119 */
[----:B------:R-:W-:-:S02]  /*1dd0*/  VIADDMNMX R27, R28, R7, R27, PT ;  /* 0x000000071c1b7246 */ /* 0x000fc4000380011b */
[----:B------:R-:W-:Y:S01]  /*1de0*/  VIADDMNMX R11, R28, R11, R18, PT ;  /* 0x0000000b1c0b7246 */ /* 0x000fe20003800112 */
[----:B------:R-:W-:Y:S04]  /*1df0*/  STG.E desc[UR8][R22.64], R3 ;  /* 0x0000000316007986 */ /* 0x000fe8000c101908 */
[----:B------:R-:W-:Y:S04]  /*1e00*/  STG.E desc[UR8][R20.64], R25 ;  /* 0x0000001914007986 */ /* 0x000fe8000c101908 */
[----:B------:R-:W-:Y:S04]  /*1e10*/  STG.E desc[UR8][R22.64+0x80], R27 ;  /* 0x0000801b16007986 */ /* 0x000fe8000c101908 */
[----:B------:R-:W-:Y:S01]  /*1e20*/  STG.E desc[UR8][R20.64+0x80], R11 ;  /* 0x0000800b14007986 */ /* 0x000fe2000c101908 */
[----:B------:R-:W-:Y:S05]  /*1e30*/  EXIT ;  /* 0x000000000000794d */ /* 0x000fea0003800000 */
.L_x_0:
[----:B------:R-:W-:-:S00]  /*1e40*/  BRA `(.L_x_0) ;  /* 0xfffffffc00fc7947 */ /* 0x000fc0000383ffff */
[----:B------:R-:W-:-:S00]  /*1e50*/  NOP ;  /* 0x0000000000007918 */ /* 0x000fc00000000000 */
        /* <DEDUP_REMOVED lines=10> */
.L_x_3:


//--------------------- .text._Z4cal2iPii         --------------------------
	.section	.text._Z4cal2iPii,"ax",@progbits
	.align	128
        .global         _Z4cal2iPii
        .type           _Z4cal2iPii,@function
        .size           _Z4cal2iPii,(.L_x_4 - _Z4cal2iPii)
        .other          _Z4cal2iPii,@"STO_CUDA_ENTRY STV_DEFAULT"
_Z4cal2iPii:
.text._Z4cal2iPii:
[----:B------:R-:W-:Y:S01]  /*0000*/  LDC R1, c[0x0][0x37c] ;  /* 0x0000df00ff017b82 */ /* 0x000fe20000000800 */
[----:B------:R-:W0:Y:S07]  /*0010*/  S2R R7, SR_CTAID.Y ;  /* 0x0000000000077919 */ /* 0x000e2e0000002600 */
[----:B------:R-:W0:Y:S02]  /*0020*/  LDC R2, c[0x0][0x380] ;  /* 0x0000e000ff027b82 */ /* 0x000e240000000800 */
[----:B0-----:R-:W-:-:S13]  /*0030*/  ISETP.NE.AND P0, PT, R7, R2, PT ;  /* 0x000000020700720c */ /* 0x001fda0003f05270 */
[----:B------:R-:W-:Y:S05]  /*0040*/  @!P0 EXIT ;  /* 0x000000000000894d */ /* 0x000fea0003800000 */
[----:B------:R-:W0:Y:S01]  /*0050*/  S2R R11, SR_TID.Y ;  /* 0x00000000000b7919 */ /* 0x000e220000002200 */
[----:B------:R-:W1:Y:S01]  /*0060*/  LDC R10, c[0x0][0x390] ;  /* 0x0000e400ff0a7b82 */ /* 0x000e620000000800 */
[----:B------:R-:W2:Y:S01]  /*0070*/  LDCU.64 UR8, c[0x0][0x358] ;  /* 0x00006b00ff0877ac */ /* 0x000ea20008000a00 */
[----:B------:R-:W3:Y:S06]  /*0080*/  S2R R0, SR_TID.X ;  /* 0x0000000000007919 */ /* 0x000eec0000002100 */
[----:B------:R-:W4:Y:S01]  /*0090*/  LDC.64 R8, c[0x0][0x388] ;  /* 0x0000e200ff087b82 */ /* 0x000f220000000a00 */
[----:B0-----:R-:W-:-:S02]  /*00a0*/  IMAD R3, R2, 0x40, R11 ;  /* 0x0000004002037824 */ /* 0x001fc400078e020b */
[----:B------:R-:W-:Y:S02]  /*00b0*/  IMAD R5, R7, 0x40, R11 ;  /* 0x0000004007057824 */ /* 0x000fe400078e020b */
[----:B---3--:R-:W-:Y:S02]  /*00c0*/  IMAD R2, R2, 0x40, R0 ;  /* 0x0000004002027824 */ /* 0x008fe400078e0200 */
[CC--:B-1----:R-:W-:Y:S02]  /*00d0*/  IMAD R4, R3.reuse, R10.reuse, RZ ;  /* 0x0000000a03047224 */ /* 0x0c2fe400078e02ff */
[----:B------:R-:W-:Y:S02]  /*00e0*/  IMAD R15, R3, R10, R2 ;  /* 0x0000000a030f7224 */ /* 0x000fe400078e0202 */
[----:B------:R-:W-:Y:S02]  /*00f0*/  IMAD R6, R10, 0x20, R4 ;  /* 0x000000200a067824 */ /* 0x000fe400078e0204 */
[----:B------:R-:W-:-:S02]  /*0100*/  IMAD R3, R7, 0x40, R0 ;  /* 0x0000004007037824 */ /* 0x000fc400078e0200 */
[----:B------:R-:W-:Y:S02]  /*0110*/  IMAD R5, R5, R10, R2 ;  /* 0x0000000a05057224 */ /* 0x000fe400078e0202 */
[C---:B------:R-:W-:Y:S02]  /*0120*/  IMAD.IADD R19, R3.reuse, 0x1, R4 ;  /* 0x0000000103137824 */ /* 0x040fe400078e0204 */
[--C-:B------:R-:W-:Y:S02]  /*0130*/  IMAD.IADD R21, R3, 0x1, R6.reuse ;  /* 0x0000000103157824 */ /* 0x100fe400078e0206 */
[----:B------:R-:W-:Y:S02]  /*0140*/  IMAD.IADD R17, R2, 0x1, R6 ;  /* 0x0000000102117824 */ /* 0x000fe400078e0206 */
[----:B------:R-:W-:Y:S02]  /*0150*/  IMAD R3, R10, 0x20, R5 ;  /* 0x000000200a037824 */ /* 0x000fe400078e0205 */
[----:B----4-:R-:W-:-:S04]  /*0160*/  IMAD.WIDE R6, R5, 0x4, R8 ;  /* 0x0000000405067825 */ /* 0x010fc800078e0208 */
[--C-:B------:R-:W-:Y:S01]  /*0170*/  IMAD.WIDE R14, R15, 0x4, R8.reuse ;  /* 0x000000040f0e7825 */ /* 0x100fe200078e0208 */
[----:B--2---:R-:W2:Y:S03]  /*0180*/  LDG.E R23, desc[UR8][R6.64+0x80] ;  /* 0x0000800806177981 */ /* 0x004ea6000c1e1900 */
[--C-:B------:R-:W-:Y:S01]  /*0190*/  IMAD.WIDE R16, R17, 0x4, R8.reuse ;  /* 0x0000000411107825 */ /* 0x100fe200078e0208 */
[----:B------:R-:W3:Y:S03]  /*01a0*/  LDG.E R10, desc[UR8][R14.64] ;  /* 0x000000080e0a7981 */ /* 0x000ee6000c1e1900 */
[--C-:B------:R-:W-:Y:S01]  /*01b0*/  IMAD.WIDE R4, R3, 0x4, R8.reuse ;  /* 0x0000000403047825 */ /* 0x100fe200078e0208 */
[----:B------:R0:W4:Y:S03]  /*01c0*/  LDG.E R12, desc[UR8][R14.64+0x80] ;  /* 0x000080080e0c7981 */ /* 0x000126000c1e1900 */
[--C-:B------:R-:W-:Y:S01]  /*01d0*/  IMAD.WIDE R2, R19, 0x4, R8.reuse ;  /* 0x0000000413027825 */ /* 0x100fe200078e0208 */
[----:B------:R-:W5:Y:S03]  /*01e0*/  LDG.E R13, desc[UR8][R16.64] ;  /* 0x00000008100d7981 */ /* 0x000f66000c1e1900 */
[----:B------:R-:W-:Y:S01]  /*01f0*/  IMAD.WIDE R8, R21, 0x4, R8 ;  /* 0x0000000415087825 */ /* 0x000fe200078e0208 */
[----:B------:R1:W2:Y:S04]  /*0200*/  LDG.E R18, desc[UR8][R16.64+0x80] ;  /* 0x0000800810127981 */ /* 0x0002a8000c1e1900 */
[----:B------:R-:W2:Y:S04]  /*0210*/  LDG.E R19, desc[UR8][R6.64] ;  /* 0x0000000806137981 */ /* 0x000ea8000c1e1900 */
[----:B------:R-:W2:Y:S04]  /*0220*/  LDG.E R21, desc[UR8][R4.64] ;  /* 0x0000000804157981 */ /* 0x000ea8000c1e1900 */
[----:B------:R-:W2:Y:S04]  /*0230*/  LDG.E R25, desc[UR8][R4.64+0x80] ;  /* 0x0000800804197981 */ /* 0x000ea8000c1e1900 */
[----:B------:R-:W2:Y:S04]  /*0240*/  LDG.E R20, desc[UR8][R2.64] ;  /* 0x0000000802147981 */ /* 0x000ea8000c1e1900 */
[----:B------:R-:W2:Y:S04]  /*0250*/  LDG.E R22, desc[UR8][R8.64] ;  /* 0x0000000808167981 */ /* 0x000ea8000c1e1900 */
[----:B------:R-:W2:Y:S04]  /*0260*/  LDG.E R24, desc[UR8][R2.64+0x80] ;  /* 0x0000800802187981 */ /* 0x000ea8000c1e1900 */
[----:B------:R-:W2:Y:S01]  /*0270*/  LDG.E R26, desc[UR8][R8.64+0x80] ;  /* 0x00008008081a7981 */ /* 0x000ea2000c1e1900 */
[----:B------:R-:W1:Y:S01]  /*0280*/  S2UR UR6, SR_CgaCtaId ;  /* 0x00000000000679c3 */ /* 0x000e620000008800 */
[----:B------:R-:W-:-:S02]  /*0290*/  UMOV UR4, 0x400 ;  /* 0x0000040000047882 */ /* 0x000fc40000000000 */
[----:B------:R-:W-:Y:S01]  /*02a0*/  UIADD3 UR5, UPT, UPT, UR4, 0x4000, URZ ;  /* 0x0000400004057890 */ /* 0x000fe2000fffe0ff */
[----:B0-----:R-:W-:Y:S01]  /*02b0*/  IMAD R15, R11, 0x40, R0 ;  /* 0x000000400b0f7824 */ /* 0x001fe200078e0200 */
[----:B-1----:R-:W-:Y:S02]  /*02c0*/  ULEA UR7, UR6, UR4, 0x18 ;  /* 0x0000000406077291 */ /* 0x002fe4000f8ec0ff */
[----:B------:R-:W-:Y:S02]  /*02d0*/  UIADD3 UR4, UPT, UPT, UR4, 0x8000, URZ ;  /* 0x0000800004047890 */ /* 0x000fe4000fffe0ff */
[----:B------:R-:W-:Y:S02]  /*02e0*/  ULEA UR5, UR6, UR5, 0x18 ;  /* 0x0000000506057291 */ /* 0x000fe4000f8ec0ff */
[----:B------:R-:W-:Y:S01]  /*02f0*/  ULEA UR4, UR6, UR4, 0x18 ;  /* 0x0000000406047291 */ /* 0x000fe2000f8ec0ff */
[----:B------:R-:W-:-:S03]  /*0300*/  LEA R17, R15, UR7, 0x2 ;  /* 0x000000070f117c11 */ /* 0x000fc6000f8e10ff */
[C---:B------:R-:W-:Y:S02]  /*0310*/  LEA R14, R15.reuse, UR5, 0x2 ;  /* 0x000000050f0e7c11 */ /* 0x040fe4000f8e10ff */
[----:B------:R-:W-:Y:S01]  /*0320*/  LEA R15, R15, UR4, 0x2 ;  /* 0x000000040f0f7c11 */ /* 0x000fe2000f8e10ff */
[----:B---3--:R0:W-:Y:S04]  /*0330*/  STS [R17], R10 ;  /* 0x0000000a11007388 */ /* 0x0081e80000000800 */
[----:B----4-:R1:W-:Y:S04]  /*0340*/  STS [R17+0x80], R12 ;  /* 0x0000800c11007388 */ /* 0x0103e80000000800 */
[----:B-----5:R-:W-:Y:S04]  /*0350*/  STS [R17+0x2000], R13 ;  /* 0x0020000d11007388 */ /* 0x020fe80000000800 */
[----:B--2---:R-:W-:Y:S04]  /*0360*/  STS [R17+0x2080], R18 ;  /* 0x0020801211007388 */ /* 0x004fe80000000800 */
[----:B------:R-:W-:Y:S04]  /*0370*/  STS [R14], R19 ;  /* 0x000000130e007388 */ /* 0x000fe80000000800 */
[----:B------:R-:W-:Y:S04]  /*0380*/  STS [R14+0x2000], R21 ;  /* 0x002000150e007388 */ /* 0x000fe80000000800 */
[----:B------:R-:W-:Y:S04]  /*0390*/  STS [R14+0x80], R23 ;  /* 0x000080170e007388 */ /* 0x000fe80000000800 */
[----:B------:R-:W-:Y:S04]  /*03a0*/  STS [R14+0x2080], R25 ;  /* 0x002080190e007388 */ /* 0x000fe80000000800 */
[----:B------:R-:W-:Y:S04]  /*03b0*/  STS [R15], R20 ;  /* 0x000000140f007388 */ /* 0x000fe80000000800 */
[----:B------:R-:W-:Y:S04]  /*03c0*/  STS [R15+0x2000], R22 ;  /* 0x002000160f007388 */ /* 0x000fe80000000800 */
[----:B------:R-:W-:Y:S04]  /*03d0*/  STS [R15+0x80], R24 ;  /* 0x000080180f007388 */ /* 0x000fe80000000800 */
[----:B------:R-:W-:Y:S01]  /*03e0*/  STS [R15+0x2080], R26 ;  /* 0x0020801a0f007388 */ /* 0x000fe20000000800 */
[----:B------:R-:W-:Y:S01]  /*03f0*/  BAR.SYNC.DEFER_BLOCKING 0x0 ;  /* 0x0000000000007b1d */ /* 0x000fe20000010000 */
[----:B0-----:R-:W-:-:S02]  /*0400*/  LEA R10, R11, UR5, 0x8 ;  /* 0x000000050b0a7c11 */ /* 0x001fc4000f8e40ff */
[----:B-1----:R-:W-:-:S03]  /*0410*/  LEA R12, R0, UR7, 0x2 ;  /* 0x00000007000c7c11 */ /* 0x002fc6000f8e10ff */
[----:B------:R-:W-:Y:S04]  /*0420*/  LDS R13, [R10] ;  /* 0x000000000a0d7984 */ /* 0x000fe80000000800 */
[----:B------:R-:W0:Y:S04]  /*0430*/  LDS R16, [R12] ;  /* 0x000000000c107984 */ /* 0x000e280000000800 */
[----:B------:R-:W1:Y:S01]  /*0440*/  LDS R18, [R14] ;  /* 0x000000000e127984 */ /* 0x000e620000000800 */
[----:B0-----:R-:W-:-:S05]  /*0450*/  IMAD.IADD R13, R13, 0x1, R16 ;  /* 0x000000010d0d7824 */ /* 0x001fca00078e0210 */
[----:B-1----:R-:W-:Y:S02]  /*0460*/  ISETP.GE.AND P0, PT, R13, R18, PT ;  /* 0x000000120d00720c */ /* 0x002fe40003f06270 */
[----:B------:R-:W-:Y:S11]  /*0470*/  LDS R18, [R14+0x2000] ;  /* 0x002000000e127984 */ /* 0x000ff60000000800 */
[----:B------:R-:W-:Y:S04]  /*0480*/  @!P0 STS [R14], R13 ;  /* 0x0000000d0e008388 */ /* 0x000fe80000000800 */
[----:B------:R-:W0:Y:S02]  /*0490*/  LDS R17, [R10+0x2000] ;  /* 0x002000000a117984 */ /* 0x000e240000000800 */
[----:B0-----:R-:W-:-:S05]  /*04a0*/  IMAD.IADD R17, R16, 0x1, R17 ;  /* 0x0000000110117824 */ /* 0x001fca00078e0211 */
[----:B------:R-:W-:Y:S02]  /*04b0*/  ISETP.GE.AND P0, PT, R17, R18, PT ;  /* 0x000000121100720c */ /* 0x000fe40003f06270 */
[----:B------:R-:W-:Y:S11]  /*04c0*/  LDS R18, [R14+0x80] ;  /* 0x000080000e127984 */ /* 0x000ff60000000800 */
[----:B------:R-:W-:Y:S04]  /*04d0*/  @!P0 STS [R14+0x2000], R17 ;  /* 0x002000110e008388 */ /* 0x000fe80000000800 */
[----:B------:R-:W-:Y:S04]  /*04e0*/  LDS R16, [R10] ;  /* 0x000000000a107984 */ /* 0x000fe80000000800 */
[----:B------:R-:W0:Y:S02]  /*04f0*/  LDS R19, [R12+0x80] ;  /* 0x000080000c137984 */ /* 0x000e240000000800 */
[----:B0-----:R-:W-:-:S05]  /*0500*/  IMAD.IADD R21, R16, 0x1, R19 ;  /* 0x0000000110157824 */ /* 0x001fca00078e0213 */
[----:B------:R-:W-:Y:S02]  /*0510*/  ISETP.GE.AND P0, PT, R21, R18, PT ;  /* 0x000000121500720c */ /* 0x000fe40003f06270 */
[----:B------:R-:W-:Y:S11]  /*0520*/  LDS R18, [R14+0x2080] ;  /* 0x002080000e127984 */ /* 0x000ff60000000800 */
[----:B------:R-:W-:Y:S04]  /*0530*/  @!P0 STS [R14+0x80], R21 ;  /* 0x000080150e008388 */ /* 0x000fe80000000800 */
[----:B------:R-:W0:Y:S01]  /*0540*/  LDS R16, [R10+0x2000] ;  /* 0x002000000a107984 */ /* 0x000e220000000800 */
[----:B------:R-:W-:-:S02]  /*0550*/  LEA R11, R11, UR7, 0x8 ;  /* 0x000000070b0b7c11 */ /* 0x000fc4000f8e40ff */
[----:B------:R-:W-:Y:S01]  /*0560*/  LEA R0, R0, UR4, 0x2 ;  /* 0x0000000400007c11 */ /* 0x000fe2000f8e10ff */
[----:B0-----:R-:W-:-:S05]  /*0570*/  IMAD.IADD R19, R19, 0x1, R16 ;  /* 0x0000000113137824 */ /* 0x001fca00078e0210 */
[----:B------:R-:W-:-:S13]  /*0580*/  ISETP.GE.AND P0, PT, R19, R18, PT ;  /* 0x000000121300720c */ /* 0x000fda0003f06270 */
[----:B------:R-:W-:Y:S04]  /*0590*/  @!P0 STS [R14+0x2080], R19 ;  /* 0x002080130e008388 */ /* 0x000fe80000000800 */
[----:B------:R-:W-:Y:S04]  /*05a0*/  LDS R13, [R11] ;  /* 0x000000000b0d7984 */ /* 0x000fe80000000800 */
[----:B------:R-:W0:Y:S04]  /*05b0*/  LDS R18, [R0] ;  /* 0x0000000000127984 */ /* 0x000e280000000800 */
[----:B------:R-:W1:Y:S04]  /*05c0*/  LDS R17, [R15] ;  /* 0x000000000f117984 */ /* 0x000e680000000800 */
[----:B------:R-:W-:Y:S04]  /*05d0*/  LDS R20, [R15+0x2000] ;  /* 0x002000000f147984 */ /* 0x000fe80000000800 */
[----:B------:R-:W-:Y:S01]  /*05e0*/  LDS R19, [R15+0x80] ;  /* 0x000080000f137984 */ /* 0x000fe20000000800 */
[----:B0-----:R-:W-:-:S05]  /*05f0*/  IMAD.IADD R16, R13, 0x1, R18 ;  /* 0x000000010d107824 */ /* 0x001fca00078e0212 */
[----:B-1----:R-:W-:-:S13]  /*0600*/  ISETP.GE.AND P0, PT, R16, R17, PT ;  /* 0x000000111000720c */ /* 0x002fda0003f06270 */
[----:B------:R-:W-:Y:S04]  /*0610*/  @!P0 STS [R15], R16 ;  /* 0x000000100f008388 */ /* 0x000fe80000000800 */
[----:B------:R-:W-:Y:S04]  /*0620*/  @!P0 LDS R18, [R0] ;  /* 0x0000000000128984 */ /* 0x000fe80000000800 */
[----:B------:R-:W0:Y:S02]  /*0630*/  LDS R17, [R11+0x2000] ;  /* 0x002000000b117984 */ /* 0x000e240000000800 */
[----:B0-----:R-:W-:-:S05]  /*0640*/  IMAD.IADD R21, R17, 0x1, R18 ;  /* 0x0000000111157824 */ /* 0x001fca00078e0212 */
[----:B------:R-:W-:-:S13]  /*0650*/  ISETP.GE.AND P0, PT, R21, R20, PT ;  /* 0x000000141500720c */ /* 0x000fda0003f06270 */
[----:B------:R-:W-:Y:S04]  /*0660*/  @!P0 STS [R15+0x2000], R21 ;  /* 0x002000150f008388 */ /* 0x000fe80000000800 */
[----:B------:R-:W0:Y:S02]  /*0670*/  LDS R20, [R0+0x80] ;  /* 0x0000800000147984 */ /* 0x000e240000000800 */
[----:B0-----:R-:W-:Y:S02]  /*0680*/  IMAD.IADD R18, R13, 0x1, R20 ;  /* 0x000000010d127824 */ /* 0x001fe400078e0214 */
[----:B------:R-:W-:Y:S03]  /*0690*/  LDS R13, [R15+0x2080] ;  /* 0x002080000f0d7984 */ /* 0x000fe60000000800 */
[----:B------:R-:W-:-:S13]  /*06a0*/  ISETP.GE.AND P0, PT, R18, R19, PT ;  /* 0x000000131200720c */ /* 0x000fda0003f06270 */
[----:B------:R-:W-:Y:S04]  /*06b0*/  @!P0 STS [R15+0x80], R18 ;  /* 0x000080120f008388 */ /* 0x000fe80000000800 */
[----:B------:R-:W0:Y:S02]  /*06c0*/  @!P0 LDS R20, [R0+0x80] ;  /* 0x0000800000148984 */ /* 0x000e240000000800 */
[----:B0-----:R-:W-:-:S05]  /*06d0*/  IMAD.IADD R22, R17, 0x1, R20 ;  /* 0x0000000111167824 */ /* 0x001fca00078e0214 */
[----:B------:R-:W-:-:S13]  /*06e0*/  ISETP.GE.AND P0, PT, R22, R13, PT ;  /* 0x0000000d1600720c */ /* 0x000fda0003f06270 */
[----:B------:R-:W-:Y:S01]  /*06f0*/  @!P0 STS [R15+0x2080], R22 ;  /* 0x002080160f008388 */ /* 0x000fe20000000800 */
[----:B------:R-:W-:Y:S06]  /*0700*/  BAR.SYNC.DEFER_BLOCKING 0x0 ;  /* 0x0000000000007b1d */ /* 0x000fec0000010000 */
[----:B------:R-:W-:Y:S04]  /*0710*/  LDS R13, [R10+0x4] ;  /* 0x000004000a0d7984 */ /* 0x000fe80000000800 */
[----:B------:R-:W0:Y:S04]  /*0720*/  LDS R16, [R12+0x100] ;  /* 0x000100000c107984 */ /* 0x000e280000000800 */
[----:B------:R-:W1:Y:S04]  /*0730*/  LDS R20, [R14] ;  /* 0x000000000e147984 */ /* 0x000e680000000800 */
[----:B------:R-:W-:Y:S01]  /*0740*/  LDS R18, [R14+0x2000] ;  /* 0x002000000e127984 */ /* 0x000fe20000000800 */
[----:B0-----:R-:W-:-:S05]  /*0750*/  IMAD.IADD R13, R13, 0x1, R16 ;  /* 0x000000010d0d7824 */ /* 0x001fca00078e0210 */
[----:B-1----:R-:W-:-:S13]  /*0760*/  ISETP.GE.AND P0, PT, R13, R20, PT ;  /* 0x000000140d00720c */ /* 0x002fda0003f06270 */
[----:B------:R-:W-:Y:S04]  /*0770*/  @!P0 STS [R14], R13 ;  /* 0x0000000d0e008388 */ /* 0x000fe80000000800 */
[----:B------:R-:W0:Y:S02]  /*0780*/  LDS R17, [R10+0x2004] ;  /* 0x002004000a117984 */ /* 0x000e240000000800 */
[----:B0-----:R-:W-:-:S05]  /*0790*/  IMAD.IADD R17, R16, 0x1, R17 ;  /* 0x0000000110117824 */ /* 0x001fca00078e0211 */
[----:B------:R-:W-:Y:S02]  /*07a0*/  ISETP.GE.AND P0, PT, R17, R18, PT ;  /* 0x000000121100720c */ /* 0x000fe40003f06270 */
[----:B------:R-:W-:Y:S11]  /*07b0*/  LDS R18, [R14+0x80] ;  /* 0x000080000e127984 */ /* 0x000ff60000000800 */
[----:B------:R-:W-:Y:S04]  /*07c0*/  @!P0 STS [R14+0x2000], R17 ;  /* 0x002000110e008388 */ /* 0x000fe80000000800 */
[----:B------:R-:W-:Y:S04]  /*07d0*/  LDS R16, [R10+0x4] ;  /* 0x000004000a107984 */ /* 0x000fe80000000800 */
[----:B------:R-:W0:Y:S02]  /*07e0*/  LDS R19, [R12+0x180] ;  /* 0x000180000c137984 */ /* 0x000e240000000800 */
[----:B0-----:R-:W-:-:S05]  /*07f0*/  IMAD.IADD R21, R16, 0x1, R19 ;  /* 0x0000000110157824 */ /* 0x001fca00078e0213 */
[----:B------:R-:W-:Y:S02]  /*0800*/  ISETP.GE.AND P0, PT, R21, R18, PT ;  /* 0x000000121500720c */ /* 0x000fe40003f06270 */
[----:B------:R-:W-:Y:S11]  /*0810*/  LDS R18, [R14+0x2080] ;  /* 0x002080000e127984 */ /* 0x000ff60000000800 */
[----:B------:R-:W-:Y:S04]  /*0820*/  @!P0 STS [R14+0x80], R21 ;  /* 0x000080150e008388 */ /* 0x000fe80000000800 */
[----:B------:R-:W0:Y:S02]  /*0830*/  LDS R16, [R10+0x2004] ;  /* 0x002004000a107984 */ /* 0x000e240000000800 */
[----:B0-----:R-:W-:-:S05]  /*0840*/  IMAD.IADD R19, R19, 0x1, R16 ;  /* 0x0000000113137824 */ /* 0x001fca00078e0210 */
[----:B------:R-:W-:-:S13]  /*0850*/  ISETP.GE.AND P0, PT, R19, R18, PT ;  /* 0x000000121300720c */ /* 0x000fda0003f06270 */
[----:B------:R-:W-:Y:S04]  /*0860*/  @!P0 STS [R14+0x2080], R19 ;  /* 0x002080130e008388 */ /* 0x000fe80000000800 */
[----:B------:R-:W-:Y:S04]  /*0870*/  LDS R13, [R11+0x4] ;  /* 0x000004000b0d7984 */ /* 0x000fe80000000800 */
[----:B------:R-:W0:Y:S04]  /*0880*/  LDS R18, [R0+0x100] ;  /* 0x0001000000127984 */ /* 0x000e280000000800 */
[----:B------:R-:W1:Y:S04]  /*0890*/  LDS R17, [R15] ;  /* 0x000000000f117984 */ /* 0x000e680000000800 */
[----:B------:R-:W-:Y:S04]  /*08a0*/  LDS R20, [R15+0x2000] ;  /* 0x002000000f147984 */ /* 0x000fe80000000800 */
[----:B------:R-:W-:Y:S01]  /*08b0*/  LDS R19, [R15+0x80] ;  /* 0x000080000f137984 */ /* 0x000fe20000000800 */
[----:B0-----:R-:W-:-:S05]  /*08c0*/  IMAD.IADD R16, R13, 0x1, R18 ;  /* 0x000000010d107824 */ /* 0x001fca00078e0212 */
[----:B-1----:R-:W-:-:S13]  /*08d0*/  ISETP.GE.AND P0, PT, R16, R17, PT ;  /* 0x000000111000720c */ /* 0x002fda0003f06270 */
[----:B------:R-:W-:Y:S04]  /*08e0*/  @!P0 STS [R15], R16 ;  /* 0x000000100f008388 */ /* 0x000fe80000000800 */
[----:B------:R-:W-:Y:S04]  /*08f0*/  @!P0 LDS R18, [R0+0x100] ;  /* 0x0001000000128984 */ /* 0x000fe80000000800 */
        /* <DEDUP_REMOVED lines=288> */
[----:B0-----:R-:W-:-:S04]  /*1b00*/  IADD3 R13, PT, PT, R13, R16, RZ ;  /* 0x000000100d0d7210 */ /* 0x001fc80007ffe0ff */
        /* <DEDUP_REMOVED lines=363> */
[----:B0-----:R-:W-:-:S04]  /*31c0*/  IADD3 R17, PT, PT, R16, R17, RZ ;  /* 0x0000001110117210 */ /* 0x001fc80007ffe0ff */
        /* <DEDUP_REMOVED lines=2130> */
[----:B------:R-:W1:Y:S01]  /*b6f0*/  LDS R13, [R15] ;  /* 0x000000000f0d7984 */ /* 0x000e620000000800 */
[----:B0-----:R-:W-:-:S05]  /*b700*/  IMAD.IADD R16, R12, 0x1, R17 ;  /* 0x000000010c107824 */ /* 0x001fca00078e0211 */
[----:B-1----:R-:W-:Y:S02]  /*b710*/  ISETP.GE.AND P0, PT, R16, R13, PT ;  /* 0x0000000d1000720c */ /* 0x002fe40003f06270 */
[----:B------:R-:W-:Y:S11]  /*b720*/  LDS R13, [R15+0x2000] ;  /* 0x002000000f0d7984 */ /* 0x000ff60000000800 */
[----:B------:R-:W-:Y:S04]  /*b730*/  @!P0 STS [R15], R16 ;  /* 0x000000100f008388 */ /* 0x000fe80000000800 */
[----:B------:R-:W-:Y:S04]  /*b740*/  @!P0 LDS R17, [R0+0x3f00] ;  /* 0x003f000000118984 */ /* 0x000fe80000000800 */
[----:B------:R-:W0:Y:S04]  /*b750*/  LDS R10, [R11+0x20fc] ;  /* 0x0020fc000b0a7984 */ /* 0x000e280000000800 */
[----:B------:R-:W-:Y:S01]  /*b760*/  LDS R11, [R15+0x2080] ;  /* 0x002080000f0b7984 */ /* 0x000fe20000000800 */
        /* <DEDUP_REMOVED lines=8> */
[----:B------:R-:W0:Y:S02]  /*b7f0*/  @!P0 LDS R17, [R0+0x3f80] ;  /* 0x003f800000118984 */ /* 0x000e240000000800 */
[----:B0-----:R-:W-:-:S05]  /*b800*/  IMAD.IADD R10, R10, 0x1, R17 ;  /* 0x000000010a0a7824 */ /* 0x001fca00078e0211 */
[----:B------:R-:W-:-:S13]  /*b810*/  ISETP.GE.AND P0, PT, R10, R11, PT ;  /* 0x0000000b0a00720c */ /* 0x000fda0003f06270 */
[----:B------:R-:W-:Y:S01]  /*b820*/  @!P0 STS [R15+0x2080], R10 ;  /* 0x0020800a0f008388 */ /* 0x000fe20000000800 */
[----:B------:R-:W-:Y:S06]  /*b830*/  BAR.SYNC.DEFER_BLOCKING 0x0 ;  /* 0x0000000000007b1d */ /* 0x000fec0000010000 */
[----:B------:R-:W0:Y:S04]  /*b840*/  LDS R11, [R14] ;  /* 0x000000000e0b7984 */ /* 0x000e280000000800 */
[----:B------:R-:W1:Y:S04]  /*b850*/  LDS R13, [R14+0x2000] ;  /* 0x002000000e0d7984 */ /* 0x000e680000000800 */
[----:B------:R-:W2:Y:S04]  /*b860*/  LDS R17, [R14+0x80] ;  /* 0x000080000e117984 */ /* 0x000ea80000000800 */
[----:B------:R-:W3:Y:S04]  /*b870*/  LDS R19, [R14+0x2080] ;  /* 0x002080000e137984 */ /* 0x000ee80000000800 */
[----:B------:R-:W4:Y:S04]  /*b880*/  LDS R21, [R15] ;  /* 0x000000000f157984 */ /* 0x000f280000000800 */
[----:B------:R-:W5:Y:S04]  /*b890*/  LDS R23, [R15+0x2000] ;  /* 0x002000000f177984 */ /* 0x000f680000000800 */
[----:B------:R-:W5:Y:S04]  /*b8a0*/  LDS R25, [R15+0x80] ;  /* 0x000080000f197984 */ /* 0x000f680000000800 */
[----:B------:R-:W5:Y:S04]  /*b8b0*/  LDS R27, [R15+0x2080] ;  /* 0x002080000f1b7984 */ /* 0x000f680000000800 */
[----:B0-----:R-:W-:Y:S04]  /*b8c0*/  STG.E desc[UR8][R6.64], R11 ;  /* 0x0000000b06007986 */ /* 0x001fe8000c101908 */
[----:B-1----:R-:W-:Y:S04]  /*b8d0*/  STG.E desc[UR8][R4.64], R13 ;  /* 0x0000000d04007986 */ /* 0x002fe8000c101908 */
[----:B--2---:R-:W-:Y:S04]  /*b8e0*/  STG.E desc[UR8][R6.64+0x80], R17 ;  /* 0x0000801106007986 */ /* 0x004fe8000c101908 */
[----:B---3--:R-:W-:Y:S04]  /*b8f0*/  STG.E desc[UR8][R4.64+0x80], R19 ;  /* 0x0000801304007986 */ /* 0x008fe8000c101908 */
[----:B----4-:R-:W-:Y:S04]  /*b900*/  STG.E desc[UR8][R2.64], R21 ;  /* 0x0000001502007986 */ /* 0x010fe8000c101908 */
[----:B-----5:R-:W-:Y:S04]  /*b910*/  STG.E desc[UR8][R8.64], R23 ;  /* 0x0000001708007986 */ /* 0x020fe8000c101908 */
[----:B------:R-:W-:Y:S04]  /*b920*/  STG.E desc[UR8][R2.64+0x80], R25 ;  /* 0x0000801902007986 */ /* 0x000fe8000c101908 */
[----:B------:R-:W-:Y:S01]  /*b930*/  STG.E desc[UR8][R8.64+0x80], R27 ;  /* 0x0000801b08007986 */ /* 0x000fe2000c101908 */
[----:B------:R-:W-:Y:S05]  /*b940*/  EXIT ;  /* 0x000000000000794d */ /* 0x000fea0003800000 */
.L_x_1:
        /* <DEDUP_REMOVED lines=11> */
.L_x_4:


//--------------------- .text._Z4cal1iPii         --------------------------
	.section	.text._Z4cal1iPii,"ax",@progbits
	.align	128
        .global         _Z4cal1iPii
        .type           _Z4cal1iPii,@function
        .size           _Z4cal1iPii,(.L_x_5 - _Z4cal1iPii)
        .other          _Z4cal1iPii,@"STO_CUDA_ENTRY STV_DEFAULT"
_Z4cal1iPii:
.text._Z4cal1iPii:
[----:B------:R-:W-:Y:S01]  /*0000*/  LDC R1, c[0x0][0x37c] ;  /* 0x0000df00ff017b82 */ /* 0x000fe20000000800 */
[----:B------:R-:W0:Y:S07]  /*0010*/  S2R R6, SR_TID.X ;  /* 0x0000000000067919 */ /* 0x000e2e0000002100 */
[----:B------:R-:W0:Y:S01]  /*0020*/  LDC R3, c[0x0][0x380] ;  /* 0x0000e000ff037b82 */ /* 0x000e220000000800 */
[----:B------:R-:W1:Y:S01]  /*0030*/  LDCU.64 UR6, c[0x0][0x358] ;  /* 0x00006b00ff0677ac */ /* 0x000e620008000a00 */
[----:B------:R-:W2:Y:S06]  /*0040*/  S2R R17, SR_TID.Y ;  /* 0x0000000000117919 */ /* 0x000eac0000002200 */
[----:B------:R-:W3:Y:S08]  /*0050*/  LDC R2, c[0x0][0x390] ;  /* 0x0000e400ff027b82 */ /* 0x000ef00000000800 */
[----:B------:R-:W4:Y:S01]  /*0060*/  LDC.64 R4, c[0x0][0x388] ;  /* 0x0000e200ff047b82 */ /* 0x000f220000000a00 */
[----:B0-----:R-:W-:-:S02]  /*0070*/  IMAD R0, R3, 0x40, R6 ;  /* 0x0000004003007824 */ /* 0x001fc400078e0206 */
[----:B--2---:R-:W-:-:S04]  /*0080*/  IMAD R3, R3, 0x40, R17 ;  /* 0x0000004003037824 */ /* 0x004fc800078e0211 */
[----:B---3--:R-:W-:-:S04]  /*0090*/  IMAD R3, R3, R2, R0 ;  /* 0x0000000203037224 */ /* 0x008fc800078e0200 */
[----:B------:R-:W-:Y:S02]  /*00a0*/  IMAD R7, R2, 0x20, R3 ;  /* 0x0000002002077824 */ /* 0x000fe400078e0203 */
[----:B----4-:R-:W-:-:S04]  /*00b0*/  IMAD.WIDE R2, R3, 0x4, R4 ;  /* 0x0000000403027825 */ /* 0x010fc800078e0204 */
[----:B------:R-:W-:Y:S01]  /*00c0*/  IMAD.WIDE R4, R7, 0x4, R4 ;  /* 0x0000000407047825 */ /* 0x000fe200078e0204 */
[----:B-1----:R-:W2:Y:S04]  /*00d0*/  LDG.E R9, desc[UR6][R2.64] ;  /* 0x0000000602097981 */ /* 0x002ea8000c1e1900 */
[----:B------:R-:W3:Y:S04]  /*00e0*/  LDG.E R11, desc[UR6][R4.64] ;  /* 0x00000006040b7981 */ /* 0x000ee8000c1e1900 */
[----:B------:R-:W4:Y:S04]  /*00f0*/  LDG.E R13, desc[UR6][R2.64+0x80] ;  /* 0x00008006020d7981 */ /* 0x000f28000c1e1900 */
[----:B------:R-:W5:Y:S01]  /*0100*/  LDG.E R15, desc[UR6][R4.64+0x80] ;  /* 0x00008006040f7981 */ /* 0x000f62000c1e1900 */
[----:B------:R-:W0:Y:S01]  /*0110*/  S2UR UR5, SR_CgaCtaId ;  /* 0x00000000000579c3 */ /* 0x000e220000008800 */
[----:B------:R-:W-:Y:S01]  /*0120*/  UMOV UR4, 0x400 ;  /* 0x0000040000047882 */ /* 0x000fe20000000000 */
[----:B------:R-:W-:Y:S01]  /*0130*/  IMAD R0, R17, 0x40, R6 ;  /* 0x0000004011007824 */ /* 0x000fe200078e0206 */
[----:B0-----:R-:W-:-:S06]  /*0140*/  ULEA UR4, UR5, UR4, 0x18 ;  /* 0x0000000405047291 */ /* 0x001fcc000f8ec0ff */
[----:B------:R-:W-:Y:S02]  /*0150*/  LEA R0, R0, UR4, 0x2 ;  /* 0x0000000400007c11 */ /* 0x000fe4000f8e10ff */
[----:B------:R-:W-:Y:S02]  /*0160*/  LEA R7, R17, UR4, 0x8 ;  /* 0x0000000411077c11 */ /* 0x000fe4000f8e40ff */
[----:B------:R-:W-:Y:S01]  /*0170*/  LEA R6, R6, UR4, 0x2 ;  /* 0x0000000406067c11 */ /* 0x000fe2000f8e10ff */
[----:B--2---:R-:W-:Y:S04]  /*0180*/  STS [R0], R9 ;  /* 0x0000000900007388 */ /* 0x004fe80000000800 */
[----:B---3--:R-:W-:Y:S04]  /*0190*/  STS [R0+0x2000], R11 ;  /* 0x0020000b00007388 */ /* 0x008fe80000000800 */
[----:B----4-:R-:W-:Y:S04]  /*01a0*/  STS [R0+0x80], R13 ;  /* 0x0000800d00007388 */ /* 0x010fe80000000800 */
[----:B-----5:R-:W-:Y:S01]  /*01b0*/  STS [R0+0x2080], R15 ;  /* 0x0020800f00007388 */ /* 0x020fe20000000800 */
[----:B------:R-:W-:Y:S06]  /*01c0*/  BAR.SYNC.DEFER_BLOCKING 0x0 ;  /* 0x0000000000007b1d */ /* 0x000fec0000010000 */
[----:B------:R-:W-:Y:S04]  /*01d0*/  LDS R8, [R7] ;  /* 0x0000000007087984 */ /* 0x000fe80000000800 */
[----:B------:R-:W0:Y:S04]  /*01e0*/  LDS R19, [R6] ;  /* 0x0000000006137984 */ /* 0x000e280000000800 */
[----:B------:R-:W1:Y:S04]  /*01f0*/  LDS R10, [R0] ;  /* 0x00000000000a7984 */ /* 0x000e680000000800 */
[----:B------:R-:W-:Y:S01]  /*0200*/  LDS R9, [R0+0x2000] ;  /* 0x0020000000097984 */ /* 0x000fe20000000800 */
[----:B0-----:R-:W-:-:S05]  /*0210*/  IMAD.IADD R17, R8, 0x1, R19 ;  /* 0x0000000108117824 */ /* 0x001fca00078e0213 */
[----:B-1----:R-:W-:Y:S02]  /*0220*/  ISETP.GE.AND P0, PT, R17, R10, PT ;  /* 0x0000000a1100720c */ /* 0x002fe40003f06270 */
[----:B------:R-:W-:Y:S11]  /*0230*/  LDS R10, [R0+0x80] ;  /* 0x00008000000a7984 */ /* 0x000ff60000000800 */
[----:B------:R-:W-:Y:S04]  /*0240*/  @!P0 STS [R0], R17 ;  /* 0x0000001100008388 */ /* 0x000fe80000000800 */
[----:B------:R-:W-:Y:S04]  /*0250*/  @!P0 LDS R19, [R6] ;  /* 0x0000000006138984 */ /* 0x000fe80000000800 */
[----:B------:R-:W0:Y:S02]  /*0260*/  LDS R8, [R7+0x2000] ;  /* 0x0020000007087984 */ /* 0x000e240000000800 */
[----:B0-----:R-:W-:-:S05]  /*0270*/  IMAD.IADD R19, R8, 0x1, R19 ;  /* 0x0000000108137824 */ /* 0x001fca00078e0213 */
[----:B------:R-:W-:-:S13]  /*0280*/  ISETP.GE.AND P0, PT, R19, R9, PT ;  /* 0x000000091300720c */ /* 0x000fda0003f06270 */
[----:B------:R-:W-:Y:S04]  /*0290*/  @!P0 STS [R0+0x2000], R19 ;  /* 0x0020001300008388 */ /* 0x000fe80000000800 */
[----:B------:R-:W-:Y:S04]  /*02a0*/  LDS R8, [R7] ;  /* 0x0000000007087984 */ /* 0x000fe80000000800 */
[----:B------:R-:W0:Y:S02]  /*02b0*/  LDS R11, [R6+0x80] ;  /* 0x00008000060b7984 */ /* 0x000e240000000800 */
[----:B0-----:R-:W-:-:S05]  /*02c0*/  IMAD.IADD R9, R8, 0x1, R11 ;  /* 0x0000000108097824 */ /* 0x001fca00078e020b */
[----:B------:R-:W-:Y:S02]  /*02d0*/  ISETP.GE.AND P0, PT, R9, R10, PT ;  /* 0x0000000a0900720c */ /* 0x000fe40003f06270 */
[----:B------:R-:W-:Y:S11]  /*02e0*/  LDS R10, [R0+0x2080] ;  /* 0x00208000000a7984 */ /* 0x000ff60000000800 */
[----:B------:R-:W-:Y:S04]  /*02f0*/  @!P0 STS [R0+0x80], R9 ;  /* 0x0000800900008388 */ /* 0x000fe80000000800 */
[----:B------:R-:W-:Y:S04]  /*0300*/  @!P0 LDS R11, [R6+0x80] ;  /* 0x00008000060b8984 */ /* 0x000fe80000000800 */
[----:B------:R-:W0:Y:S02]  /*0310*/  LDS R8, [R7+0x2000] ;  /* 0x0020000007087984 */ /* 0x000e240000000800 */
[----:B0-----:R-:W-:-:S05]  /*0320*/  IMAD.IADD R13, R8, 0x1, R11 ;  /* 0x00000001080d7824 */ /* 0x001fca00078e020b */
[----:B------:R-:W-:-:S13]  /*0330*/  ISETP.GE.AND P0, PT, R13, R10, PT ;  /* 0x0000000a0d00720c */ /* 0x000fda0003f06270 */
[----:B------:R-:W-:Y:S01]  /*0340*/  @!P0 STS [R0+0x2080], R13 ;  /* 0x0020800d00008388 */ /* 0x000fe20000000800 */
[----:B------:R-:W-:Y:S06]  /*0350*/  BAR.SYNC.DEFER_BLOCKING 0x0 ;  /* 0x0000000000007b1d */ /* 0x000fec0000010000 */
        /* <DEDUP_REMOVED lines=14> */
[----:B------:R-:W-:Y:S04]  /*0440*/  LDS R8, [R7+0x4] ;  /* 0x0000040007087984 */ /* 0x000fe80000000800 */
[----:B------:R-:W0:Y:S02]  /*0450*/  LDS R13, [R6+0x180] ;  /* 0x00018000060d7984 */ /* 0x000e240000000800 */
[----:B0-----:R-:W-:-:S05]  /*0460*/  IMAD.IADD R11, R8, 0x1, R13 ;  /* 0x00000001080b7824 */ /* 0x001fca00078e020d */
[----:B------:R-:W-:-:S13]  /*0470*/  ISETP.GE.AND P0, PT, R11, R10, PT ;  /* 0x0000000a0b00720c */ /* 0x000fda0003f06270 */
        /* <DEDUP_REMOVED lines=473> */
[----:B0-----:R-:W-:-:S04]  /*2210*/  IADD3 R11, PT, PT, R8, R13, RZ ;  /* 0x0000000d080b7210 */ /* 0x001fc80007ffe0ff */
        /* <DEDUP_REMOVED lines=368> */
[----:B0-----:R-:W-:-:S04]  /*3920*/  IADD3 R15, PT, PT, R8, R13, RZ ;  /* 0x0000000d080f7210 */ /* 0x001fc80007ffe0ff */
        /* <DEDUP_REMOVED lines=360> */
[----:B0-----:R-:W-:-:S04]  /*4fb0*/  IADD3 R12, PT, PT, R8, R13, RZ ;  /* 0x0000000d080c7210 */ /* 0x001fc80007ffe0ff */
        /* <DEDUP_REMOVED lines=357> */
[----:B0-----:R-:W-:Y:S04]  /*6610*/  STG.E desc[UR6][R2.64], R9 ;  /* 0x0000000902007986 */ /* 0x001fe8000c101906 */
[----:B-1----:R-:W-:Y:S04]  /*6620*/  STG.E desc[UR6][R4.64], R13 ;  /* 0x0000000d04007986 */ /* 0x002fe8000c101906 */
[----:B--2---:R-:W-:Y:S04]  /*6630*/  STG.E desc[UR6][R2.64+0x80], R15 ;  /* 0x0000800f02007986 */ /* 0x004fe8000c101906 */
[----:B---3--:R-:W-:Y:S01]  /*6640*/  STG.E desc[UR6][R4.64+0x80], R11 ;  /* 0x0000800b04007986 */ /* 0x008fe2000c101906 */
[----:B------:R-:W-:Y:S05]  /*6650*/  EXIT ;  /* 0x000000000000794d */ /* 0x000fea0003800000 */
.L_x_2:
        /* <DEDUP_REMOVED lines=10> */
.L_x_5:


//--------------------- .nv.shared._Z4cal3iPiii   --------------------------
	.section	.nv.shared._Z4cal3iPiii,"aw",@nobits
	.sectionflags	@""
	.align	4
.nv.shared._Z4cal3iPiii:
	.zero		33792


//--------------------- .nv.shared.reserved.0     --------------------------
	.section	.nv.shared.reserved.0,"aw",@nobits
	.weak		__nv_reservedSMEM_offset_0_alias
	.size		__nv_reservedSMEM_offset_0_alias, 0, 64
	.other		__nv_reservedSMEM_offset_0_alias,@"STO_CUDA_RESERVED_SHARED STV_DEFAULT"
__nv_reservedSMEM_offset_0_alias:
	.zero		0
	.zero		64


//--------------------- .nv.shared._Z4cal2iPii    --------------------------
	.section	.nv.shared._Z4cal2iPii,"aw",@nobits
	.sectionflags	@""
	.align	4
.nv.shared._Z4cal2iPii:
	.zero		50176


//--------------------- .nv.shared._Z4cal1iPii    --------------------------
	.section	.nv.shared._Z4cal1iPii,"aw",@nobits
	.sectionflags	@""
	.align	4
.nv.shared._Z4cal1iPii:
	.zero		17408


//--------------------- .nv.constant0._Z4cal3iPiii --------------------------
	.section	.nv.constant0._Z4cal3iPiii,"a",@progbits
	.sectionflags	@""
	.align	4
.nv.constant0._Z4cal3iPiii:
	.zero		920


//--------------------- .nv.constant0._Z4cal2iPii --------------------------
	.section	.nv.constant0._Z4cal2iPii,"a",@progbits
	.sectionflags	@""
	.align	4
.nv.constant0._Z4cal2iPii:
	.zero		916


//--------------------- .nv.constant0._Z4cal1iPii --------------------------
	.section	.nv.constant0._Z4cal1iPii,"a",@progbits
	.sectionflags	@""
	.align	4
.nv.constant0._Z4cal1iPii:
	.zero		916


//--------------------- SYMBOLS --------------------------

	.type		.nv.reservedSmem.offset0,@object
	.size		.nv.reservedSmem.offset0,0x4
	.type		.nv.reservedSmem.cap,@object
	.size		.nv.reservedSmem.cap,0x4
